def matmul_kernel(
    a_ptr,
    b_ptr,
    c_ptr,
    M,
    N,
    K,
    stride_am,
    stride_ak,
    stride_bk,
    stride_bn,
    stride_cm,
    stride_cn,
    BLOCK_M: tl.constexpr,
    BLOCK_N: tl.constexpr,
    BLOCK_K: tl.constexpr,
    GROUP_M: tl.constexpr,
):
    pid = tl.program_id(axis=0)
    num_pid_m = tl.cdiv(M, BLOCK_M)
    num_pid_n = tl.cdiv(N, BLOCK_N)
    num_pid_in_group = GROUP_M * num_pid_n
    group_id = pid // num_pid_in_group
    first_pid_m = group_id * GROUP_M
    group_size_m = min(num_pid_m - first_pid_m, GROUP_M)
    pid_m = first_pid_m + ((pid % num_pid_in_group) % group_size_m)
    pid_n = (pid % num_pid_in_group) // group_size_m

    offs_am = (pid_m * BLOCK_M + tl.arange(0, BLOCK_M)) % M
    offs_bn = (pid_n * BLOCK_N + tl.arange(0, BLOCK_N)) % N
    offs_k = tl.arange(0, BLOCK_K)
    a_ptrs = a_ptr + offs_am[:, None] * stride_am + offs_k[None, :] * stride_ak
    b_ptrs = b_ptr + offs_k[:, None] * stride_bk + offs_bn[None, :] * stride_bn

    acc = tl.zeros((BLOCK_M, BLOCK_N), dtype=tl.float32)
    for kk in range(0, tl.cdiv(K, BLOCK_K)):
        a = tl.load(a_ptrs, mask=offs_k[None, :] < K - kk * BLOCK_K, other=0.0)
        b = tl.load(b_ptrs, mask=offs_k[:, None] < K - kk * BLOCK_K, other=0.0)
        acc = tl.dot(a, b, acc)
        a_ptrs += BLOCK_K * stride_ak
        b_ptrs += BLOCK_K * stride_bk

    c = acc.to(c_ptr.dtype.element_ty)
    offs_cm = pid_m * BLOCK_M + tl.arange(0, BLOCK_M)
    offs_cn = pid_n * BLOCK_N + tl.arange(0, BLOCK_N)
    c_ptrs = c_ptr + offs_cm[:, None] * stride_cm + offs_cn[None, :] * stride_cn
    mask = (offs_cm[:, None] < M) & (offs_cn[None, :] < N)
    tl.store(c_ptrs, c, mask=mask)

# config = {"BLOCK_K": 64, "BLOCK_M": 128, "BLOCK_N": 16, "GROUP_M": 8, "arch": "sm_80", "dtype": "fp16", "num_ctas": 1, "num_stages": 2, "num_warps": 8}
# arch = sm_80


// ===== COMPILED SASS (sm_80) =====

	.target	sm_80

	.elftype	@"ET_EXEC"


//--------------------- .note.nv.tkinfo           --------------------------
	.section	.note.nv.tkinfo,"",@"SHT_NOTE"
	.sectionflags	@"SHF_NOTE_NV_TKINFO"
	.tkinfo
        /*0018*/ 	.word	0x00000002
        /*0030*/ 	.string	""
        /*0030*/ 	.string	"ptxas"
        /*0030*/ 	.string	"Cuda compilation tools, release 13.0, V13.0.88"
        /*0030*/ 	.string	"Build cuda_13.0.r13.0/compiler.36424714_0"
        /*0030*/ 	.string	"-v  -suppress-debug-info  -lineinfo  -arch sm_80 "



//--------------------- .note.nv.cuinfo           --------------------------
	.section	.note.nv.cuinfo,"",@"SHT_NOTE"
	.sectionflags	@"SHF_NOTE_NV_CUINFO"
        /*0018*/ 	.short	0x0002
        /*001a*/ 	.short	0x0050
        /*001c*/ 	.short	0x0082
	.zero		2


//--------------------- .nv.info                  --------------------------
	.section	.nv.info,"",@"SHT_CUDA_INFO"
	.align	4


	//----- nvinfo : EIATTR_REGCOUNT
	.align		4
        /*0000*/ 	.byte	0x04, 0x2f
        /*0002*/ 	.short	(.L_1 - .L_0)
	.align		4
.L_0:
        /*0004*/ 	.word	index@(matmul_kernel)
        /*0008*/ 	.word	0x00000096


	//----- nvinfo : EIATTR_FRAME_SIZE
	.align		4
.L_1:
        /*000c*/ 	.byte	0x04, 0x11
        /*000e*/ 	.short	(.L_3 - .L_2)
	.align		4
.L_2:
        /*0010*/ 	.word	index@(matmul_kernel)
        /*0014*/ 	.word	0x00000000


	//----- nvinfo : EIATTR_MIN_STACK_SIZE
	.align		4
.L_3:
        /*0018*/ 	.byte	0x04, 0x12
        /*001a*/ 	.short	(.L_5 - .L_4)
	.align		4
.L_4:
        /*001c*/ 	.word	index@(matmul_kernel)
        /*0020*/ 	.word	0x00000000
.L_5:


//--------------------- .nv.info.matmul_kernel    --------------------------
	.section	.nv.info.matmul_kernel,"",@"SHT_CUDA_INFO"
	.sectionflags	@""
	.align	4


	//----- nvinfo : EIATTR_CUDA_API_VERSION
	.align		4
        /*0000*/ 	.byte	0x04, 0x37
        /*0002*/ 	.short	(.L_7 - .L_6)
.L_6:
        /*0004*/ 	.word	0x00000082


	//----- nvinfo : EIATTR_SW2861232_WAR
	.align		4
.L_7:
        /*0008*/ 	.byte	0x01, 0x35
	.zero		2


	//----- nvinfo : EIATTR_PARAM_CBANK
	.align		4
        /*000c*/ 	.byte	0x04, 0x0a
        /*000e*/ 	.short	(.L_9 - .L_8)
	.align		4
.L_8:
        /*0010*/ 	.word	index@(.nv.constant0.matmul_kernel)
        /*0014*/ 	.short	0x0160
        /*0016*/ 	.short	0x0050


	//----- nvinfo : EIATTR_CBANK_PARAM_SIZE
	.align		4
.L_9:
        /*0018*/ 	.byte	0x03, 0x19
        /*001a*/ 	.short	0x0050


	//----- nvinfo : EIATTR_KPARAM_INFO
	.align		4
        /*001c*/ 	.byte	0x04, 0x17
        /*001e*/ 	.short	(.L_11 - .L_10)
.L_10:
        /*0020*/ 	.word	0x00000000
        /*0024*/ 	.short	0x000d
        /*0026*/ 	.short	0x0048
        /*0028*/ 	.byte	0x00, 0xf4, 0x21, 0x00


	//----- nvinfo : EIATTR_KPARAM_INFO
	.align		4
.L_11:
        /*002c*/ 	.byte	0x04, 0x17
        /*002e*/ 	.short	(.L_13 - .L_12)
.L_12:
        /*0030*/ 	.word	0x00000000
        /*0034*/ 	.short	0x000c
        /*0036*/ 	.short	0x0040
        /*0038*/ 	.byte	0x00, 0xf4, 0x21, 0x00


	//----- nvinfo : EIATTR_KPARAM_INFO
	.align		4
.L_13:
        /*003c*/ 	.byte	0x04, 0x17
        /*003e*/ 	.short	(.L_15 - .L_14)
.L_14:
        /*0040*/ 	.word	0x00000000
        /*0044*/ 	.short	0x000b
        /*0046*/ 	.short	0x0038
        /*0048*/ 	.byte	0x00, 0xf0, 0x11, 0x00


	//----- nvinfo : EIATTR_KPARAM_INFO
	.align		4
.L_15:
        /*004c*/ 	.byte	0x04, 0x17
        /*004e*/ 	.short	(.L_17 - .L_16)
.L_16:
        /*0050*/ 	.word	0x00000000
        /*0054*/ 	.short	0x000a
        /*0056*/ 	.short	0x0034
        /*0058*/ 	.byte	0x00, 0xf0, 0x11, 0x00


	//----- nvinfo : EIATTR_KPARAM_INFO
	.align		4
.L_17:
        /*005c*/ 	.byte	0x04, 0x17
        /*005e*/ 	.short	(.L_19 - .L_18)
.L_18:
        /*0060*/ 	.word	0x00000000
        /*0064*/ 	.short	0x0009
        /*0066*/ 	.short	0x0030
        /*0068*/ 	.byte	0x00, 0xf0, 0x11, 0x00


	//----- nvinfo : EIATTR_KPARAM_INFO
	.align		4
.L_19:
        /*006c*/ 	.byte	0x04, 0x17
        /*006e*/ 	.short	(.L_21 - .L_20)
.L_20:
        /*0070*/ 	.word	0x00000000
        /*0074*/ 	.short	0x0008
        /*0076*/ 	.short	0x002c
        /*0078*/ 	.byte	0x00, 0xf0, 0x11, 0x00


	//----- nvinfo : EIATTR_KPARAM_INFO
	.align		4
.L_21:
        /*007c*/ 	.byte	0x04, 0x17
        /*007e*/ 	.short	(.L_23 - .L_22)
.L_22:
        /*0080*/ 	.word	0x00000000
        /*0084*/ 	.short	0x0007
        /*0086*/ 	.short	0x0028
        /*0088*/ 	.byte	0x00, 0xf0, 0x11, 0x00


	//----- nvinfo : EIATTR_KPARAM_INFO
	.align		4
.L_23:
        /*008c*/ 	.byte	0x04, 0x17
        /*008e*/ 	.short	(.L_25 - .L_24)
.L_24:
        /*0090*/ 	.word	0x00000000
        /*0094*/ 	.short	0x0006
        /*0096*/ 	.short	0x0024
        /*0098*/ 	.byte	0x00, 0xf0, 0x11, 0x00


	//----- nvinfo : EIATTR_KPARAM_INFO
	.align		4
.L_25:
        /*009c*/ 	.byte	0x04, 0x17
        /*009e*/ 	.short	(.L_27 - .L_26)
.L_26:
        /*00a0*/ 	.word	0x00000000
        /*00a4*/ 	.short	0x0005
        /*00a6*/ 	.short	0x0020
        /*00a8*/ 	.byte	0x00, 0xf0, 0x11, 0x00


	//----- nvinfo : EIATTR_KPARAM_INFO
	.align		4
.L_27:
        /*00ac*/ 	.byte	0x04, 0x17
        /*00ae*/ 	.short	(.L_29 - .L_28)
.L_28:
        /*00b0*/ 	.word	0x00000000
        /*00b4*/ 	.short	0x0004
        /*00b6*/ 	.short	0x001c
        /*00b8*/ 	.byte	0x00, 0xf0, 0x11, 0x00


	//----- nvinfo : EIATTR_KPARAM_INFO
	.align		4
.L_29:
        /*00bc*/ 	.byte	0x04, 0x17
        /*00be*/ 	.short	(.L_31 - .L_30)
.L_30:
        /*00c0*/ 	.word	0x00000000
        /*00c4*/ 	.short	0x0003
        /*00c6*/ 	.short	0x0018
        /*00c8*/ 	.byte	0x00, 0xf0, 0x11, 0x00


	//----- nvinfo : EIATTR_KPARAM_INFO
	.align		4
.L_31:
        /*00cc*/ 	.byte	0x04, 0x17
        /*00ce*/ 	.short	(.L_33 - .L_32)
.L_32:
        /*00d0*/ 	.word	0x00000000
        /*00d4*/ 	.short	0x0002
        /*00d6*/ 	.short	0x0010
        /*00d8*/ 	.byte	0x00, 0xf4, 0x21, 0x00


	//----- nvinfo : EIATTR_KPARAM_INFO
	.align		4
.L_33:
        /*00dc*/ 	.byte	0x04, 0x17
        /*00de*/ 	.short	(.L_35 - .L_34)
.L_34:
        /*00e0*/ 	.word	0x00000000
        /*00e4*/ 	.short	0x0001
        /*00e6*/ 	.short	0x0008
        /*00e8*/ 	.byte	0x00, 0xf4, 0x21, 0x00


	//----- nvinfo : EIATTR_KPARAM_INFO
	.align		4
.L_35:
        /*00ec*/ 	.byte	0x04, 0x17
        /*00ee*/ 	.short	(.L_37 - .L_36)
.L_36:
        /*00f0*/ 	.word	0x00000000
        /*00f4*/ 	.short	0x0000
        /*00f6*/ 	.short	0x0000
        /*00f8*/ 	.byte	0x00, 0xf4, 0x21, 0x00


	//----- nvinfo : EIATTR_MAXREG_COUNT
	.align		4
.L_37:
        /*00fc*/ 	.byte	0x03, 0x1b
        /*00fe*/ 	.short	0x00ff


	//----- nvinfo : EIATTR_NUM_BARRIERS
	.align		4
        /*0100*/ 	.byte	0x02, 0x4c
        /*0102*/ 	.byte	0x01
	.zero		1


	//----- nvinfo : EIATTR_MERCURY_ISA_VERSION
	.align		4
        /*0104*/ 	.byte	0x03, 0x5f
        /*0106*/ 	.short	0x0000


	//----- nvinfo : EIATTR_EXIT_INSTR_OFFSETS
	.align		4
        /*0108*/ 	.byte	0x04, 0x1c
        /*010a*/ 	.short	(.L_39 - .L_38)


	//   ....[0]....
.L_38:
        /*010c*/ 	.word	0x00002330


	//   ....[1]....
        /*0110*/ 	.word	0x00002360


	//----- nvinfo : EIATTR_REQNTID
	.align		4
.L_39:
        /*0114*/ 	.byte	0x04, 0x10
        /*0116*/ 	.short	(.L_41 - .L_40)
.L_40:
        /*0118*/ 	.word	0x00000100
        /*011c*/ 	.word	0x00000001
        /*0120*/ 	.word	0x00000001
.L_41:


//--------------------- .nv.callgraph             --------------------------
	.section	.nv.callgraph,"",@"SHT_CUDA_CALLGRAPH"
	.align	4
	.sectionentsize	8
	.align		4
        /*0000*/ 	.word	0x00000000
	.align		4
        /*0004*/ 	.word	0xffffffff
	.align		4
        /*0008*/ 	.word	0x00000000
	.align		4
        /*000c*/ 	.word	0xfffffffe
	.align		4
        /*0010*/ 	.word	0x00000000
	.align		4
        /*0014*/ 	.word	0xfffffffd
	.align		4
        /*0018*/ 	.word	0x00000000
	.align		4
        /*001c*/ 	.word	0xfffffffc


//--------------------- .nv.rel.action            --------------------------
	.section	.nv.rel.action,"",@"SHT_CUDA_RELOCINFO"
	.align	8
	.sectionentsize	8
        /*0000*/ 	.byte	0x73, 0x00, 0x00, 0x00, 0x00, 0x00, 0x00, 0x00, 0x00, 0x00, 0x00, 0x11, 0x25, 0x00, 0x05, 0x36


//--------------------- .nv.constant0.matmul_kernel --------------------------
	.section	.nv.constant0.matmul_kernel,"a",@progbits
	.sectionflags	@""
	.align	4
.nv.constant0.matmul_kernel:
	.zero		432


//--------------------- .text.matmul_kernel       --------------------------
	.section	.text.matmul_kernel,"ax",@progbits
	.sectioninfo	@"SHI_REGISTERS=150"
	.align	128
        .global         matmul_kernel
        .type           matmul_kernel,@function
        .size           matmul_kernel,(.L_x_3 - matmul_kernel)
        .other          matmul_kernel,@"STO_CUDA_ENTRY STV_DEFAULT"
matmul_kernel:
.text.matmul_kernel:
[----:B------:R-:W-:Y:S02]  /*0000*/  IMAD.MOV.U32 R1, RZ, RZ, c[0x0][0x28] ;  /* 0x00000a00ff017624 */ /* 0x000fe400078e00ff */
[----:B------:R-:W-:Y:S01]  /*0010*/  IMAD.MOV.U32 R0, RZ, RZ, c[0x0][0x17c] ;  /* 0x00005f00ff007624 */ /* 0x000fe200078e00ff */
[----:B------:R-:W0:Y:S01]  /*0020*/  S2R R5, SR_CTAID.X ;  /* 0x0000000000057919 */ /* 0x000e220000002500 */
[----:B------:R-:W-:Y:S01]  /*0030*/  ULDC.64 UR6, c[0x0][0x118] ;  /* 0x0000460000067ab9 */ /* 0x000fe20000000a00 */
[----:B------:R-:W-:Y:S01]  /*0040*/  CS2R R36, SRZ ;  /* 0x0000000000247805 */ /* 0x000fe2000001ff00 */
[----:B------:R-:W-:Y:S01]  /*0050*/  CS2R R38, SRZ ;  /* 0x0000000000267805 */ /* 0x000fe2000001ff00 */
[----:B------:R-:W-:-:S04]  /*0060*/  IADD3 R0, R0, 0xf, RZ ;  /* 0x0000000f00007810 */ /* 0x000fc80007ffe0ff */
[----:B------:R-:W-:-:S04]  /*0070*/  SHF.R.S32.HI R3, RZ, 0x1f, R0 ;  /* 0x0000001fff037819 */ /* 0x000fc80000011400 */
[----:B------:R-:W-:-:S04]  /*0080*/  LEA.HI R3, R3, R0, RZ, 0x4 ;  /* 0x0000000003037211 */ /* 0x000fc800078f20ff */
[----:B------:R-:W-:-:S05]  /*0090*/  SHF.R.S32.HI R3, RZ, 0x4, R3 ;  /* 0x00000004ff037819 */ /* 0x000fca0000011403 */
[----:B------:R-:W-:Y:S01]  /*00a0*/  IMAD.SHL.U32 R4, R3, 0x8, RZ ;  /* 0x0000000803047824 */ /* 0x000fe200078e00ff */
[----:B0-----:R-:W-:-:S04]  /*00b0*/  IABS R8, R5 ;  /* 0x0000000500087213 */ /* 0x001fc80000000000 */
[-C--:B------:R-:W-:Y:S02]  /*00c0*/  IABS R7, R4.reuse ;  /* 0x0000000400077213 */ /* 0x080fe40000000000 */
[----:B------:R-:W-:Y:S02]  /*00d0*/  IABS R10, R4 ;  /* 0x00000004000a7213 */ /* 0x000fe40000000000 */
[----:B------:R-:W0:Y:S08]  /*00e0*/  I2F.RP R0, R7 ;  /* 0x0000000700007306 */ /* 0x000e300000209400 */
[----:B0-----:R-:W0:Y:S02]  /*00f0*/  MUFU.RCP R0, R0 ;  /* 0x0000000000007308 */ /* 0x001e240000001000 */
[----:B0-----:R-:W-:Y:S01]  /*0100*/  IADD3 R2, R0, 0xffffffe, RZ ;  /* 0x0ffffffe00027810 */ /* 0x001fe20007ffe0ff */
[----:B------:R-:W-:-:S02]  /*0110*/  IMAD.MOV R0, RZ, RZ, -R10 ;  /* 0x000000ffff007224 */ /* 0x000fc400078e0a0a */
[----:B------:R-:W-:-:S03]  /*0120*/  IMAD.MOV.U32 R10, RZ, RZ, c[0x0][0x180] ;  /* 0x00006000ff0a7624 */ /* 0x000fc600078e00ff */
[----:B------:R0:W1:Y:S02]  /*0130*/  F2I.FTZ.U32.TRUNC.NTZ R3, R2 ;  /* 0x0000000200037305 */ /* 0x000064000021f000 */
[----:B------:R-:W-:Y:S01]  /*0140*/  IADD3 R10, R10, 0x3f, RZ ;  /* 0x0000003f0a0a7810 */ /* 0x000fe20007ffe0ff */
[----:B0-----:R-:W-:Y:S02]  /*0150*/  IMAD.MOV.U32 R2, RZ, RZ, RZ ;  /* 0x000000ffff027224 */ /* 0x001fe400078e00ff */
[----:B-1----:R-:W-:-:S04]  /*0160*/  IMAD.MOV R6, RZ, RZ, -R3 ;  /* 0x000000ffff067224 */ /* 0x002fc800078e0a03 */
[----:B------:R-:W-:Y:S02]  /*0170*/  IMAD R9, R6, R7, RZ ;  /* 0x0000000706097224 */ /* 0x000fe400078e02ff */
[----:B------:R-:W-:Y:S02]  /*0180*/  IMAD.MOV.U32 R6, RZ, RZ, R8 ;  /* 0x000000ffff067224 */ /* 0x000fe400078e0008 */
[----:B------:R-:W-:-:S06]  /*0190*/  IMAD.HI.U32 R3, R3, R9, R2 ;  /* 0x0000000903037227 */ /* 0x000fcc00078e0002 */
[----:B------:R-:W-:-:S04]  /*01a0*/  IMAD.HI.U32 R3, R3, R6, RZ ;  /* 0x0000000603037227 */ /* 0x000fc800078e00ff */
[----:B------:R-:W-:-:S05]  /*01b0*/  IMAD R0, R3, R0, R6 ;  /* 0x0000000003007224 */ /* 0x000fca00078e0206 */
[----:B------:R-:W-:-:S13]  /*01c0*/  ISETP.GT.U32.AND P1, PT, R7, R0, PT ;  /* 0x000000000700720c */ /* 0x000fda0003f24070 */
[----:B------:R-:W-:Y:S01]  /*01d0*/  @!P1 IMAD.IADD R0, R0, 0x1, -R7 ;  /* 0x0000000100009824 */ /* 0x000fe200078e0a07 */
[----:B------:R-:W-:Y:S02]  /*01e0*/  @!P1 IADD3 R3, R3, 0x1, RZ ;  /* 0x0000000103039810 */ /* 0x000fe40007ffe0ff */
[----:B------:R-:W-:Y:S02]  /*01f0*/  ISETP.NE.AND P1, PT, R4, RZ, PT ;  /* 0x000000ff0400720c */ /* 0x000fe40003f25270 */
[----:B------:R-:W-:Y:S02]  /*0200*/  ISETP.GE.U32.AND P0, PT, R0, R7, PT ;  /* 0x000000070000720c */ /* 0x000fe40003f06070 */
[----:B------:R-:W-:-:S04]  /*0210*/  LOP3.LUT R0, R5, R4, RZ, 0x3c, !PT ;  /* 0x0000000405007212 */ /* 0x000fc800078e3cff */
[----:B------:R-:W-:Y:S01]  /*0220*/  ISETP.GE.AND P2, PT, R0, RZ, PT ;  /* 0x000000ff0000720c */ /* 0x000fe20003f46270 */
[----:B------:R-:W-:-:S05]  /*0230*/  IMAD.MOV.U32 R0, RZ, RZ, c[0x0][0x178] ;  /* 0x00005e00ff007624 */ /* 0x000fca00078e00ff */
[----:B------:R-:W-:Y:S02]  /*0240*/  IADD3 R0, R0, 0x7f, RZ ;  /* 0x0000007f00007810 */ /* 0x000fe40007ffe0ff */
[----:B------:R-:W-:-:S05]  /*0250*/  @P0 IADD3 R3, R3, 0x1, RZ ;  /* 0x0000000103030810 */ /* 0x000fca0007ffe0ff */
[----:B------:R-:W-:Y:S01]  /*0260*/  IMAD.MOV.U32 R2, RZ, RZ, R3 ;  /* 0x000000ffff027224 */ /* 0x000fe200078e0003 */
[----:B------:R-:W-:-:S03]  /*0270*/  SHF.R.S32.HI R3, RZ, 0x1f, R0 ;  /* 0x0000001fff037819 */ /* 0x000fc60000011400 */
[----:B------:R-:W-:Y:S01]  /*0280*/  @!P2 IMAD.MOV R2, RZ, RZ, -R2 ;  /* 0x000000ffff02a224 */ /* 0x000fe200078e0a02 */
[----:B------:R-:W-:Y:S02]  /*0290*/  @!P1 LOP3.LUT R2, RZ, R4, RZ, 0x33, !PT ;  /* 0x00000004ff029212 */ /* 0x000fe400078e33ff */
[----:B------:R-:W-:-:S03]  /*02a0*/  LEA.HI R3, R3, R0, RZ, 0x7 ;  /* 0x0000000003037211 */ /* 0x000fc600078f38ff */
[----:B------:R-:W-:Y:S02]  /*02b0*/  IMAD.SHL.U32 R6, R2, 0x8, RZ ;  /* 0x0000000802067824 */ /* 0x000fe400078e00ff */
[----:B------:R-:W-:-:S03]  /*02c0*/  IMAD.MOV R2, RZ, RZ, -R2 ;  /* 0x000000ffff027224 */ /* 0x000fc600078e0a02 */
[----:B------:R-:W-:Y:S01]  /*02d0*/  LEA.HI.SX32 R3, R3, -R6, 0x19 ;  /* 0x8000000603037211 */ /* 0x000fe200078fcaff */
[----:B------:R-:W-:-:S03]  /*02e0*/  IMAD R4, R4, R2, R5 ;  /* 0x0000000204047224 */ /* 0x000fc600078e0205 */
[----:B------:R-:W-:Y:S02]  /*02f0*/  IMNMX R11, R3, 0x8, PT ;  /* 0x00000008030b7817 */ /* 0x000fe40003800200 */
[----:B------:R-:W-:Y:S02]  /*0300*/  IABS R9, R4 ;  /* 0x0000000400097213 */ /* 0x000fe40000000000 */
[----:B------:R-:W-:-:S04]  /*0310*/  IABS R7, R11 ;  /* 0x0000000b00077213 */ /* 0x000fc80000000000 */
[----:B------:R-:W0:Y:S08]  /*0320*/  I2F.RP R0, R7 ;  /* 0x0000000700007306 */ /* 0x000e300000209400 */
[----:B0-----:R-:W0:Y:S02]  /*0330*/  MUFU.RCP R0, R0 ;  /* 0x0000000000007308 */ /* 0x001e240000001000 */
[----:B0-----:R-:W-:-:S06]  /*0340*/  IADD3 R3, R0, 0xffffffe, RZ ;  /* 0x0ffffffe00037810 */ /* 0x001fcc0007ffe0ff */
[----:B------:R-:W0:Y:S02]  /*0350*/  F2I.FTZ.U32.TRUNC.NTZ R3, R3 ;  /* 0x0000000300037305 */ /* 0x000e24000021f000 */
[----:B0-----:R-:W-:-:S04]  /*0360*/  IMAD.MOV R8, RZ, RZ, -R3 ;  /* 0x000000ffff087224 */ /* 0x001fc800078e0a03 */
[----:B------:R-:W-:Y:S01]  /*0370*/  IMAD.MOV.U32 R2, RZ, RZ, R8 ;  /* 0x000000ffff027224 */ /* 0x000fe200078e0008 */
[----:B------:R-:W-:-:S03]  /*0380*/  IABS R8, R11 ;  /* 0x0000000b00087213 */ /* 0x000fc60000000000 */
[----:B------:R-:W-:Y:S02]  /*0390*/  IMAD R5, R2, R7, RZ ;  /* 0x0000000702057224 */ /* 0x000fe400078e02ff */
[----:B------:R-:W-:Y:S02]  /*03a0*/  IMAD.MOV.U32 R2, RZ, RZ, RZ ;  /* 0x000000ffff027224 */ /* 0x000fe400078e00ff */
[----:B------:R-:W-:Y:S02]  /*03b0*/  IMAD.MOV R0, RZ, RZ, -R8 ;  /* 0x000000ffff007224 */ /* 0x000fe400078e0a08 */
[----:B------:R-:W-:Y:S01]  /*03c0*/  IMAD.HI.U32 R2, R3, R5, R2 ;  /* 0x0000000503027227 */ /* 0x000fe200078e0002 */
[----:B------:R-:W0:Y:S05]  /*03d0*/  S2R R8, SR_TID.X ;  /* 0x0000000000087919 */ /* 0x000e2a0000002100 */
[----:B------:R-:W-:-:S04]  /*03e0*/  IMAD.HI.U32 R2, R2, R9, RZ ;  /* 0x0000000902027227 */ /* 0x000fc800078e00ff */
[----:B------:R-:W-:-:S05]  /*03f0*/  IMAD R0, R2, R0, R9 ;  /* 0x0000000002007224 */ /* 0x000fca00078e0209 */
[----:B------:R-:W-:Y:S02]  /*0400*/  ISETP.GT.U32.AND P1, PT, R7, R0, PT ;  /* 0x000000000700720c */ /* 0x000fe40003f24070 */
[----:B0-----:R-:W-:Y:S02]  /*0410*/  LOP3.LUT R9, R8, 0x7f, RZ, 0xc0, !PT ;  /* 0x0000007f08097812 */ /* 0x001fe400078ec0ff */
[----:B------:R-:W-:-:S09]  /*0420*/  SHF.R.U32.HI R116, RZ, 0x7, R8 ;  /* 0x00000007ff747819 */ /* 0x000fd20000011608 */
[----:B------:R-:W-:Y:S01]  /*0430*/  @!P1 IMAD.IADD R0, R0, 0x1, -R7 ;  /* 0x0000000100009824 */ /* 0x000fe200078e0a07 */
[----:B------:R-:W-:Y:S02]  /*0440*/  @!P1 IADD3 R2, R2, 0x1, RZ ;  /* 0x0000000102029810 */ /* 0x000fe40007ffe0ff */
[----:B------:R-:W-:Y:S02]  /*0450*/  ISETP.NE.AND P1, PT, R11, RZ, PT ;  /* 0x000000ff0b00720c */ /* 0x000fe40003f25270 */
[----:B------:R-:W-:Y:S02]  /*0460*/  ISETP.GE.U32.AND P0, PT, R0, R7, PT ;  /* 0x000000070000720c */ /* 0x000fe40003f06070 */
[----:B------:R-:W-:Y:S02]  /*0470*/  LOP3.LUT R0, R4, R11, RZ, 0x3c, !PT ;  /* 0x0000000b04007212 */ /* 0x000fe400078e3cff */
[----:B------:R-:W-:Y:S02]  /*0480*/  LOP3.LUT R118, R8, 0xc0, RZ, 0xc0, !PT ;  /* 0x000000c008767812 */ /* 0x000fe400078ec0ff */
[----:B------:R-:W-:-:S02]  /*0490*/  ISETP.GE.AND P2, PT, R0, RZ, PT ;  /* 0x000000ff0000720c */ /* 0x000fc40003f46270 */
[----:B------:R-:W-:-:S05]  /*04a0*/  SGXT.U32 R116, R116, 0x1 ;  /* 0x000000017474781a */ /* 0x000fca0000000000 */
[----:B------:R-:W-:Y:S02]  /*04b0*/  @P0 IADD3 R2, R2, 0x1, RZ ;  /* 0x0000000102020810 */ /* 0x000fe40007ffe0ff */
[----:B------:R-:W-:-:S04]  /*04c0*/  ISETP.GE.AND P0, PT, R10, 0x40, PT ;  /* 0x000000400a00780c */ /* 0x000fc80003f06270 */
[----:B------:R-:W-:Y:S01]  /*04d0*/  @!P2 IMAD.MOV R2, RZ, RZ, -R2 ;  /* 0x000000ffff02a224 */ /* 0x000fe200078e0a02 */
[----:B------:R-:W-:-:S05]  /*04e0*/  @!P1 LOP3.LUT R2, RZ, R11, RZ, 0x33, !PT ;  /* 0x0000000bff029212 */ /* 0x000fca00078e33ff */
[----:B------:R-:W-:Y:S02]  /*04f0*/  IMAD.MOV R0, RZ, RZ, -R2 ;  /* 0x000000ffff007224 */ /* 0x000fe400078e0a02 */
[----:B------:R-:W-:Y:S02]  /*0500*/  IMAD.SHL.U32 R7, R2, 0x10, RZ ;  /* 0x0000001002077824 */ /* 0x000fe400078e00ff */
[----:B------:R-:W-:-:S04]  /*0510*/  IMAD R0, R11, R0, R4 ;  /* 0x000000000b007224 */ /* 0x000fc800078e0204 */
[----:B------:R-:W-:-:S04]  /*0520*/  IMAD.IADD R0, R6, 0x1, R0 ;  /* 0x0000000106007824 */ /* 0x000fc800078e0200 */
[----:B------:R-:W-:Y:S01]  /*0530*/  IMAD R6, R0, 0x80, R9 ;  /* 0x0000008000067824 */ /* 0x000fe200078e0209 */
[----:B------:R-:W-:Y:S05]  /*0540*/  @!P0 BRA `(.L_x_0) ;  /* 0x000018d000008947 */ /* 0x000fea0003800000 */
[----:B------:R-:W-:Y:S01]  /*0550*/  IABS R16, c[0x0][0x17c] ;  /* 0x00005f0000107a13 */ /* 0x000fe20000000000 */
[----:B------:R-:W-:Y:S01]  /*0560*/  CS2R R36, SRZ ;  /* 0x0000000000247805 */ /* 0x000fe2000001ff00 */
[----:B------:R-:W-:Y:S01]  /*0570*/  IABS R21, c[0x0][0x178] ;  /* 0x00005e0000157a13 */ /* 0x000fe20000000000 */
[----:B------:R-:W-:Y:S01]  /*0580*/  CS2R R38, SRZ ;  /* 0x0000000000267805 */ /* 0x000fe2000001ff00 */
[----:B------:R-:W0:Y:S01]  /*0590*/  I2F.RP R0, R16 ;  /* 0x0000001000007306 */ /* 0x000e220000209400 */
[----:B------:R-:W-:Y:S01]  /*05a0*/  LEA.HI R18, R118, R7, RZ, 0x1a ;  /* 0x0000000776127211 */ /* 0x000fe200078fd0ff */
[----:B------:R-:W-:Y:S01]  /*05b0*/  CS2R R40, SRZ ;  /* 0x0000000000287805 */ /* 0x000fe2000001ff00 */
[----:B------:R-:W-:Y:S01]  /*05c0*/  IABS R24, R6 ;  /* 0x0000000600187213 */ /* 0x000fe20000000000 */
[----:B------:R-:W-:Y:S01]  /*05d0*/  CS2R R42, SRZ ;  /* 0x00000000002a7805 */ /* 0x000fe2000001ff00 */
[C---:B------:R-:W-:Y:S01]  /*05e0*/  IADD3 R12, R18.reuse, 0x8, RZ ;  /* 0x00000008120c7810 */ /* 0x040fe20007ffe0ff */
[----:B------:R-:W-:Y:S01]  /*05f0*/  ULDC UR4, c[0x0][0x180] ;  /* 0x0000600000047ab9 */ /* 0x000fe20000000800 */
[----:B------:R-:W-:Y:S01]  /*0600*/  IADD3 R20, R18, 0x4, RZ ;  /* 0x0000000412147810 */ /* 0x000fe20007ffe0ff */
[----:B------:R-:W1:Y:S01]  /*0610*/  I2F.RP R11, R21 ;  /* 0x00000015000b7306 */ /* 0x000e620000209400 */
[----:B------:R-:W-:-:S02]  /*0620*/  IABS R15, R12 ;  /* 0x0000000c000f7213 */ /* 0x000fc40000000000 */
[----:B------:R-:W-:Y:S02]  /*0630*/  IABS R17, R20 ;  /* 0x0000001400117213 */ /* 0x000fe40000000000 */
[----:B------:R-:W-:Y:S02]  /*0640*/  IABS R19, R18 ;  /* 0x0000001200137213 */ /* 0x000fe40000000000 */
[----:B------:R-:W-:Y:S01]  /*0650*/  ISETP.GE.AND P1, PT, R18, RZ, PT ;  /* 0x000000ff1200720c */ /* 0x000fe20003f26270 */
[----:B0-----:R-:W0:Y:S01]  /*0660*/  MUFU.RCP R0, R0 ;  /* 0x0000000000007308 */ /* 0x001e220000001000 */
[C---:B------:R-:W-:Y:S02]  /*0670*/  LOP3.LUT R115, R116.reuse, 0x2, RZ, 0xfc, !PT ;  /* 0x0000000274737812 */ /* 0x040fe400078efcff */
[C---:B------:R-:W-:Y:S02]  /*0680*/  LOP3.LUT R114, R116.reuse, 0x4, RZ, 0xfc, !PT ;  /* 0x0000000474727812 */ /* 0x040fe400078efcff */
[C---:B------:R-:W-:Y:S01]  /*0690*/  LOP3.LUT R113, R116.reuse, 0x6, RZ, 0xfc, !PT ;  /* 0x0000000674717812 */ /* 0x040fe200078efcff */
[----:B------:R-:W-:Y:S01]  /*06a0*/  IMAD R83, R115, c[0x0][0x188], RZ ;  /* 0x0000620073537a24 */ /* 0x000fe200078e02ff */
[C---:B------:R-:W-:Y:S01]  /*06b0*/  LOP3.LUT R112, R116.reuse, 0x8, RZ, 0xfc, !PT ;  /* 0x0000000874707812 */ /* 0x040fe200078efcff */
[----:B-1----:R-:W1:Y:S01]  /*06c0*/  MUFU.RCP R11, R11 ;  /* 0x0000000b000b7308 */ /* 0x002e620000001000 */
[C---:B------:R-:W-:Y:S01]  /*06d0*/  LOP3.LUT R111, R116.reuse, 0xa, RZ, 0xfc, !PT ;  /* 0x0000000a746f7812 */ /* 0x040fe200078efcff */
[----:B------:R-:W-:Y:S01]  /*06e0*/  IMAD R81, R113, c[0x0][0x188], RZ ;  /* 0x0000620071517a24 */ /* 0x000fe200078e02ff */
[----:B------:R-:W-:Y:S01]  /*06f0*/  LOP3.LUT R110, R116, 0xc, RZ, 0xfc, !PT ;  /* 0x0000000c746e7812 */ /* 0x000fe200078efcff */
[----:B------:R-:W-:Y:S01]  /*0700*/  IMAD R80, R112, c[0x0][0x188], RZ ;  /* 0x0000620070507a24 */ /* 0x000fe200078e02ff */
[C---:B------:R-:W-:Y:S01]  /*0710*/  LOP3.LUT R109, R116.reuse, 0xe, RZ, 0xfc, !PT ;  /* 0x0000000e746d7812 */ /* 0x040fe200078efcff */
[----:B------:R-:W-:Y:S01]  /*0720*/  IMAD R79, R111, c[0x0][0x188], RZ ;  /* 0x000062006f4f7a24 */ /* 0x000fe200078e02ff */
[----:B------:R-:W-:Y:S01]  /*0730*/  LOP3.LUT R108, R116, 0x10, RZ, 0xfc, !PT ;  /* 0x00000010746c7812 */ /* 0x000fe200078efcff */
[----:B------:R-:W-:Y:S01]  /*0740*/  IMAD R78, R110, c[0x0][0x188], RZ ;  /* 0x000062006e4e7a24 */ /* 0x000fe200078e02ff */
[----:B0-----:R-:W-:Y:S01]  /*0750*/  IADD3 R2, R0, 0xffffffe, RZ ;  /* 0x0ffffffe00027810 */ /* 0x001fe20007ffe0ff */
[----:B------:R-:W-:Y:S01]  /*0760*/  IMAD R77, R109, c[0x0][0x188], RZ ;  /* 0x000062006d4d7a24 */ /* 0x000fe200078e02ff */
[----:B------:R-:W-:Y:S01]  /*0770*/  IADD3 R0, R18, 0xc, RZ ;  /* 0x0000000c12007810 */ /* 0x000fe20007ffe0ff */
[C---:B------:R-:W-:Y:S01]  /*0780*/  IMAD R18, R116.reuse, c[0x0][0x188], RZ ;  /* 0x0000620074127a24 */ /* 0x040fe200078e02ff */
[----:B------:R0:W2:Y:S01]  /*0790*/  F2I.FTZ.U32.TRUNC.NTZ R3, R2 ;  /* 0x0000000200037305 */ /* 0x0000a2000021f000 */
[----:B------:R-:W-:Y:S01]  /*07a0*/  LOP3.LUT R107, R116, 0x12, RZ, 0xfc, !PT ;  /* 0x00000012746b7812 */ /* 0x000fe200078efcff */
[----:B------:R-:W-:Y:S01]  /*07b0*/  IMAD R76, R108, c[0x0][0x188], RZ ;  /* 0x000062006c4c7a24 */ /* 0x000fe200078e02ff */
[----:B-1----:R-:W-:Y:S01]  /*07c0*/  IADD3 R4, R11, 0xffffffe, RZ ;  /* 0x0ffffffe0b047810 */ /* 0x002fe20007ffe0ff */
[----:B------:R-:W-:Y:S01]  /*07d0*/  IMAD R82, R114, c[0x0][0x188], RZ ;  /* 0x0000620072527a24 */ /* 0x000fe200078e02ff */
[C---:B------:R-:W-:Y:S01]  /*07e0*/  LOP3.LUT R106, R116.reuse, 0x14, RZ, 0xfc, !PT ;  /* 0x00000014746a7812 */ /* 0x040fe200078efcff */
[----:B------:R-:W-:Y:S01]  /*07f0*/  IMAD R75, R107, c[0x0][0x188], RZ ;  /* 0x000062006b4b7a24 */ /* 0x000fe200078e02ff */
[C---:B------:R-:W-:Y:S01]  /*0800*/  LOP3.LUT R105, R116.reuse, 0x16, RZ, 0xfc, !PT ;  /* 0x0000001674697812 */ /* 0x040fe200078efcff */
[----:B------:R1:W3:Y:S01]  /*0810*/  F2I.FTZ.U32.TRUNC.NTZ R5, R4 ;  /* 0x0000000400057305 */ /* 0x0002e2000021f000 */
[----:B0-----:R-:W-:Y:S01]  /*0820*/  IMAD.MOV.U32 R2, RZ, RZ, RZ ;  /* 0x000000ffff027224 */ /* 0x001fe200078e00ff */
[----:B------:R-:W-:Y:S01]  /*0830*/  LOP3.LUT R104, R116, 0x18, RZ, 0xfc, !PT ;  /* 0x0000001874687812 */ /* 0x000fe200078efcff */
[----:B------:R-:W-:Y:S01]  /*0840*/  IMAD R74, R106, c[0x0][0x188], RZ ;  /* 0x000062006a4a7a24 */ /* 0x000fe200078e02ff */
[C---:B------:R-:W-:Y:S01]  /*0850*/  LOP3.LUT R103, R116.reuse, 0x1a, RZ, 0xfc, !PT ;  /* 0x0000001a74677812 */ /* 0x040fe200078efcff */
[----:B------:R-:W-:Y:S01]  /*0860*/  IMAD R73, R105, c[0x0][0x188], RZ ;  /* 0x0000620069497a24 */ /* 0x000fe200078e02ff */
[----:B------:R-:W-:Y:S01]  /*0870*/  LOP3.LUT R102, R116, 0x1c, RZ, 0xfc, !PT ;  /* 0x0000001c74667812 */ /* 0x000fe200078efcff */
[----:B------:R-:W-:Y:S01]  /*0880*/  IMAD R72, R104, c[0x0][0x188], RZ ;  /* 0x0000620068487a24 */ /* 0x000fe200078e02ff */
[C---:B------:R-:W-:Y:S01]  /*0890*/  LOP3.LUT R101, R116.reuse, 0x1e, RZ, 0xfc, !PT ;  /* 0x0000001e74657812 */ /* 0x040fe200078efcff */
[----:B--2---:R-:W-:Y:S01]  /*08a0*/  IMAD.MOV R13, RZ, RZ, -R3 ;  /* 0x000000ffff0d7224 */ /* 0x004fe200078e0a03 */
[C---:B------:R-:W-:Y:S01]  /*08b0*/  LOP3.LUT R100, R116.reuse, 0x20, RZ, 0xfc, !PT ;  /* 0x0000002074647812 */ /* 0x040fe200078efcff */
[----:B-1----:R-:W-:Y:S01]  /*08c0*/  IMAD.MOV.U32 R4, RZ, RZ, RZ ;  /* 0x000000ffff047224 */ /* 0x002fe200078e00ff */
[C---:B------:R-:W-:Y:S01]  /*08d0*/  LOP3.LUT R99, R116.reuse, 0x22, RZ, 0xfc, !PT ;  /* 0x0000002274637812 */ /* 0x040fe200078efcff */
[----:B------:R-:W-:Y:S01]  /*08e0*/  IMAD R13, R13, R16, RZ ;  /* 0x000000100d0d7224 */ /* 0x000fe200078e02ff */
[----:B------:R-:W-:Y:S01]  /*08f0*/  LOP3.LUT R98, R116, 0x24, RZ, 0xfc, !PT ;  /* 0x0000002474627812 */ /* 0x000fe200078efcff */
[----:B------:R-:W-:Y:S01]  /*0900*/  IMAD R68, R100, c[0x0][0x188], RZ ;  /* 0x0000620064447a24 */ /* 0x000fe200078e02ff */
[C---:B------:R-:W-:Y:S01]  /*0910*/  LOP3.LUT R97, R116.reuse, 0x26, RZ, 0xfc, !PT ;  /* 0x0000002674617812 */ /* 0x040fe200078efcff */
[----:B---3--:R-:W-:Y:S01]  /*0920*/  IMAD.MOV R14, RZ, RZ, -R5 ;  /* 0x000000ffff0e7224 */ /* 0x008fe200078e0a05 */
[----:B------:R-:W-:Y:S01]  /*0930*/  LOP3.LUT R96, R116, 0x28, RZ, 0xfc, !PT ;  /* 0x0000002874607812 */ /* 0x000fe200078efcff */
[----:B------:R-:W-:Y:S01]  /*0940*/  IMAD.HI.U32 R2, R3, R13, R2 ;  /* 0x0000000d03027227 */ /* 0x000fe200078e0002 */
[----:B------:R-:W-:-:S02]  /*0950*/  IABS R13, R0 ;  /* 0x00000000000d7213 */ /* 0x000fc40000000000 */
[----:B------:R-:W-:Y:S01]  /*0960*/  LOP3.LUT R95, R116, 0x2a, RZ, 0xfc, !PT ;  /* 0x0000002a745f7812 */ /* 0x000fe200078efcff */
[----:B------:R-:W-:Y:S01]  /*0970*/  IMAD R11, R14, R21, RZ ;  /* 0x000000150e0b7224 */ /* 0x000fe200078e02ff */
[----:B------:R-:W-:Y:S01]  /*0980*/  LOP3.LUT R94, R116, 0x2c, RZ, 0xfc, !PT ;  /* 0x0000002c745e7812 */ /* 0x000fe200078efcff */
[----:B------:R-:W-:-:S04]  /*0990*/  IMAD.HI.U32 R3, R2, R13, RZ ;  /* 0x0000000d02037227 */ /* 0x000fc800078e00ff */
[----:B------:R-:W-:-:S04]  /*09a0*/  IMAD.HI.U32 R11, R5, R11, R4 ;  /* 0x0000000b050b7227 */ /* 0x000fc800078e0004 */
[----:B------:R-:W-:-:S04]  /*09b0*/  IMAD.HI.U32 R4, R2, R15, RZ ;  /* 0x0000000f02047227 */ /* 0x000fc800078e00ff */
[----:B------:R-:W-:Y:S02]  /*09c0*/  IMAD.MOV R14, RZ, RZ, -R3 ;  /* 0x000000ffff0e7224 */ /* 0x000fe400078e0a03 */
[----:B------:R-:W-:-:S04]  /*09d0*/  IMAD.HI.U32 R5, R2, R17, RZ ;  /* 0x0000001102057227 */ /* 0x000fc800078e00ff */
[----:B------:R-:W-:Y:S02]  /*09e0*/  IMAD.MOV R4, RZ, RZ, -R4 ;  /* 0x000000ffff047224 */ /* 0x000fe400078e0a04 */
[----:B------:R-:W-:-:S04]  /*09f0*/  IMAD.HI.U32 R3, R11, R24, RZ ;  /* 0x000000180b037227 */ /* 0x000fc800078e00ff */
[C---:B------:R-:W-:Y:S02]  /*0a00*/  IMAD R11, R16.reuse, R14, R13 ;  /* 0x0000000e100b7224 */ /* 0x040fe400078e020d */
[----:B------:R-:W-:Y:S02]  /*0a10*/  IMAD.MOV R5, RZ, RZ, -R5 ;  /* 0x000000ffff057224 */ /* 0x000fe400078e0a05 */
[C---:B------:R-:W-:Y:S01]  /*0a20*/  IMAD R13, R16.reuse, R4, R15 ;  /* 0x00000004100d7224 */ /* 0x040fe200078e020f */
[C---:B------:R-:W-:Y:S01]  /*0a30*/  ISETP.GT.U32.AND P2, PT, R16.reuse, R11, PT ;  /* 0x0000000b1000720c */ /* 0x040fe20003f44070 */
[----:B------:R-:W-:Y:S01]  /*0a40*/  IMAD R14, R16, R5, R17 ;  /* 0x00000005100e7224 */ /* 0x000fe200078e0211 */
[----:B------:R-:W-:Y:S01]  /*0a50*/  SHF.R.U32.HI R4, RZ, 0x2, R118 ;  /* 0x00000002ff047819 */ /* 0x000fe20000011676 */
[----:B------:R-:W-:Y:S01]  /*0a60*/  IMAD.HI.U32 R2, R2, R19, RZ ;  /* 0x0000001302027227 */ /* 0x000fe200078e00ff */
[C---:B------:R-:W-:Y:S02]  /*0a70*/  ISETP.GT.U32.AND P3, PT, R16.reuse, R13, PT ;  /* 0x0000000d1000720c */ /* 0x040fe40003f64070 */
[----:B------:R-:W-:Y:S01]  /*0a80*/  ISETP.GT.U32.AND P5, PT, R16, R14, PT ;  /* 0x0000000e1000720c */ /* 0x000fe20003fa4070 */
[----:B------:R-:W-:-:S02]  /*0a90*/  IMAD.MOV R2, RZ, RZ, -R2 ;  /* 0x000000ffff027224 */ /* 0x000fc400078e0a02 */
[----:B------:R-:W-:Y:S02]  /*0aa0*/  IMAD.MOV R3, RZ, RZ, -R3 ;  /* 0x000000ffff037224 */ /* 0x000fe400078e0a03 */
[----:B------:R-:W-:Y:S01]  /*0ab0*/  IMAD R15, R16, R2, R19 ;  /* 0x00000002100f7224 */ /* 0x000fe200078e0213 */
[----:B------:R-:W-:Y:S01]  /*0ac0*/  LOP3.LUT R2, R8, 0x7, RZ, 0xc0, !PT ;  /* 0x0000000708027812 */ /* 0x000fe200078ec0ff */
[----:B------:R-:W-:Y:S01]  /*0ad0*/  @!P2 IMAD.IADD R11, R11, 0x1, -R16 ;  /* 0x000000010b0ba824 */ /* 0x000fe200078e0a10 */
[----:B------:R-:W-:Y:S01]  /*0ae0*/  ISETP.GE.AND P2, PT, R0, RZ, PT ;  /* 0x000000ff0000720c */ /* 0x000fe20003f46270 */
[----:B------:R-:W-:Y:S01]  /*0af0*/  IMAD R24, R21, R3, R24 ;  /* 0x0000000315187224 */ /* 0x000fe200078e0218 */
[C---:B------:R-:W-:Y:S01]  /*0b00*/  ISETP.GT.U32.AND P6, PT, R16.reuse, R15, PT ;  /* 0x0000000f1000720c */ /* 0x040fe20003fc4070 */
[--C-:B------:R-:W-:Y:S01]  /*0b10*/  @!P3 IMAD.IADD R13, R13, 0x1, -R16.reuse ;  /* 0x000000010d0db824 */ /* 0x100fe200078e0a10 */
[----:B------:R-:W-:Y:S01]  /*0b20*/  ISETP.GT.U32.AND P4, PT, R16, R11, PT ;  /* 0x0000000b1000720c */ /* 0x000fe20003f84070 */
[----:B------:R-:W-:Y:S01]  /*0b30*/  @!P5 IMAD.IADD R14, R14, 0x1, -R16 ;  /* 0x000000010e0ed824 */ /* 0x000fe200078e0a10 */
[----:B------:R-:W-:Y:S01]  /*0b40*/  ISETP.GT.U32.AND P0, PT, R21, R24, PT ;  /* 0x000000181500720c */ /* 0x000fe20003f04070 */
[----:B------:R-:W-:Y:S01]  /*0b50*/  IMAD.SHL.U32 R5, R9, 0x2, RZ ;  /* 0x0000000209057824 */ /* 0x000fe200078e00ff */
[----:B------:R-:W-:Y:S01]  /*0b60*/  ISETP.GT.U32.AND P5, PT, R16, R13, PT ;  /* 0x0000000d1000720c */ /* 0x000fe20003fa4070 */
[----:B------:R-:W-:Y:S01]  /*0b70*/  IMAD.MOV.U32 R19, RZ, RZ, c[0x0][0x18c] ;  /* 0x00006300ff137624 */ /* 0x000fe200078e00ff */
[----:B------:R-:W-:Y:S01]  /*0b80*/  ISETP.GE.AND P3, PT, R12, RZ, PT ;  /* 0x000000ff0c00720c */ /* 0x000fe20003f66270 */
[----:B------:R-:W-:Y:S01]  /*0b90*/  IMAD R12, R2, 0x90, RZ ;  /* 0x00000090020c7824 */ /* 0x000fe200078e02ff */
[----:B------:R-:W-:Y:S01]  /*0ba0*/  SHF.R.S32.HI R3, RZ, 0x1f, R10 ;  /* 0x0000001fff037819 */ /* 0x000fe2000001140a */
[----:B------:R-:W-:-:S02]  /*0bb0*/  IMAD.SHL.U32 R19, R19, 0x40, RZ ;  /* 0x0000004013137824 */ /* 0x000fc400078e00ff */
[--C-:B------:R-:W-:Y:S01]  /*0bc0*/  @!P6 IMAD.IADD R15, R15, 0x1, -R16.reuse ;  /* 0x000000010f0fe824 */ /* 0x100fe200078e0a10 */
[----:B------:R-:W-:Y:S01]  /*0bd0*/  LOP3.LUT P6, RZ, R8, 0x80, RZ, 0xc0, !PT ;  /* 0x0000008008ff7812 */ /* 0x000fe200078cc0ff */
[--C-:B------:R-:W-:Y:S01]  /*0be0*/  @!P4 IMAD.IADD R11, R11, 0x1, -R16.reuse ;  /* 0x000000010b0bc824 */ /* 0x100fe200078e0a10 */
[----:B------:R-:W-:Y:S01]  /*0bf0*/  ISETP.GT.U32.AND P4, PT, R16, R14, PT ;  /* 0x0000000e1000720c */ /* 0x000fe20003f84070 */
[----:B------:R-:W-:Y:S01]  /*0c00*/  @!P0 IMAD.IADD R24, R24, 0x1, -R21 ;  /* 0x0000000118188824 */ /* 0x000fe200078e0a15 */
[----:B------:R-:W-:Y:S01]  /*0c10*/  ISETP.GE.AND P0, PT, R20, RZ, PT ;  /* 0x000000ff1400720c */ /* 0x000fe20003f06270 */
[--C-:B------:R-:W-:Y:S01]  /*0c20*/  @!P5 IMAD.IADD R13, R13, 0x1, -R16.reuse ;  /* 0x000000010d0dd824 */ /* 0x100fe200078e0a10 */
[----:B------:R-:W-:Y:S01]  /*0c30*/  ISETP.GT.U32.AND P5, PT, R16, R15, PT ;  /* 0x0000000f1000720c */ /* 0x000fe20003fa4070 */
[----:B------:R-:W-:Y:S01]  /*0c40*/  @!P2 IMAD.MOV R11, RZ, RZ, -R11 ;  /* 0x000000ffff0ba224 */ /* 0x000fe200078e0a0b */
[----:B------:R-:W-:Y:S01]  /*0c50*/  SEL R0, RZ, 0x110, !P6 ;  /* 0x00000110ff007807 */ /* 0x000fe20007000000 */
[----:B------:R-:W-:Y:S01]  /*0c60*/  @!P3 IMAD.MOV R13, RZ, RZ, -R13 ;  /* 0x000000ffff0db224 */ /* 0x000fe200078e0a0d */
[----:B------:R-:W-:Y:S01]  /*0c70*/  ISETP.GT.U32.AND P6, PT, R21, R24, PT ;  /* 0x000000181500720c */ /* 0x000fe20003fc4070 */
[----:B------:R-:W-:Y:S01]  /*0c80*/  IMAD.MOV.U32 R20, RZ, RZ, c[0x0][0x188] ;  /* 0x00006200ff147624 */ /* 0x000fe200078e00ff */
[----:B------:R-:W-:Y:S01]  /*0c90*/  LEA.HI R84, R3, R10, RZ, 0x6 ;  /* 0x0000000a03547211 */ /* 0x000fe200078f30ff */
[----:B------:R-:W-:Y:S01]  /*0ca0*/  IMAD.SHL.U32 R3, R8, 0x2, RZ ;  /* 0x0000000208037824 */ /* 0x000fe200078e00ff */
[----:B------:R-:W-:Y:S01]  /*0cb0*/  LOP3.LUT R5, R0, R5, RZ, 0x3c, !PT ;  /* 0x0000000500057212 */ /* 0x000fe200078e3cff */
[--C-:B------:R-:W-:Y:S01]  /*0cc0*/  @!P4 IMAD.IADD R14, R14, 0x1, -R16.reuse ;  /* 0x000000010e0ec824 */ /* 0x100fe200078e0a10 */
[----:B------:R-:W-:Y:S01]  /*0cd0*/  ISETP.NE.AND P4, PT, RZ, c[0x0][0x17c], PT ;  /* 0x00005f00ff007a0c */ /* 0x000fe20003f85270 */
[----:B------:R-:W-:Y:S01]  /*0ce0*/  IMAD R10, R2, 0x110, RZ ;  /* 0x00000110020a7824 */ /* 0x000fe200078e02ff */
[----:B------:R-:W-:Y:S01]  /*0cf0*/  LOP3.LUT R0, RZ, c[0x0][0x17c], RZ, 0x33, !PT ;  /* 0x00005f00ff007a12 */ /* 0x000fe200078e33ff */
[----:B------:R-:W-:Y:S01]  /*0d00*/  @!P5 IMAD.IADD R15, R15, 0x1, -R16 ;  /* 0x000000010f0fd824 */ /* 0x000fe200078e0a10 */
[----:B------:R-:W-:Y:S01]  /*0d10*/  LOP3.LUT R9, R3, 0x10, RZ, 0xc0, !PT ;  /* 0x0000001003097812 */ /* 0x000fe200078ec0ff */
[----:B------:R-:W-:Y:S01]  /*0d20*/  @!P0 IMAD.MOV R14, RZ, RZ, -R14 ;  /* 0x000000ffff0e8224 */ /* 0x000fe200078e0a0e */
[----:B------:R-:W-:Y:S01]  /*0d30*/  ISETP.NE.AND P0, PT, RZ, c[0x0][0x178], PT ;  /* 0x00005e00ff007a0c */ /* 0x000fe20003f05270 */
[----:B------:R-:W-:Y:S01]  /*0d40*/  @!P1 IMAD.MOV R15, RZ, RZ, -R15 ;  /* 0x000000ffff0f9224 */ /* 0x000fe200078e0a0f */
[----:B------:R-:W-:Y:S01]  /*0d50*/  ISETP.GE.AND P1, PT, R6, RZ, PT ;  /* 0x000000ff0600720c */ /* 0x000fe20003f26270 */
[----:B------:R-:W-:Y:S01]  /*0d60*/  @!P6 IMAD.IADD R24, R24, 0x1, -R21 ;  /* 0x000000011818e824 */ /* 0x000fe200078e0a15 */
[----:B------:R-:W-:Y:S01]  /*0d70*/  SEL R90, R0, R11, !P4 ;  /* 0x0000000b005a7207 */ /* 0x000fe20006000000 */
[----:B------:R-:W-:Y:S01]  /*0d80*/  IMAD.SHL.U32 R20, R20, 0x40, RZ ;  /* 0x0000004014147824 */ /* 0x000fe200078e00ff */
[----:B------:R-:W-:Y:S01]  /*0d90*/  SEL R91, R0, R13, !P4 ;  /* 0x0000000d005b7207 */ /* 0x000fe20006000000 */
[----:B------:R-:W-:Y:S01]  /*0da0*/  IMAD R62, R94, c[0x0][0x188], RZ ;  /* 0x000062005e3e7a24 */ /* 0x000fe200078e02ff */
[C---:B------:R-:W-:Y:S01]  /*0db0*/  SEL R92, R0.reuse, R14, !P4 ;  /* 0x0000000e005c7207 */ /* 0x040fe20006000000 */
[----:B------:R-:W-:Y:S01]  /*0dc0*/  IMAD R63, R95, c[0x0][0x188], RZ ;  /* 0x000062005f3f7a24 */ /* 0x000fe200078e02ff */
[----:B------:R-:W-:Y:S01]  /*0dd0*/  SEL R93, R0, R15, !P4 ;  /* 0x0000000f005d7207 */ /* 0x000fe20006000000 */
[----:B------:R-:W-:Y:S01]  /*0de0*/  IMAD R64, R96, c[0x0][0x188], RZ ;  /* 0x0000620060407a24 */ /* 0x000fe200078e02ff */
[C---:B------:R-:W-:Y:S01]  /*0df0*/  LOP3.LUT R0, R8.reuse, 0x3f, RZ, 0xc0, !PT ;  /* 0x0000003f08007812 */ /* 0x040fe200078ec0ff */
[----:B------:R-:W-:Y:S01]  /*0e00*/  IMAD R65, R97, c[0x0][0x188], RZ ;  /* 0x0000620061417a24 */ /* 0x000fe200078e02ff */
[----:B------:R-:W-:Y:S01]  /*0e10*/  LOP3.LUT R17, R9, 0xe0, R8, 0xf8, !PT ;  /* 0x000000e009117812 */ /* 0x000fe200078ef808 */
[----:B------:R-:W-:Y:S01]  /*0e20*/  IMAD.SHL.U32 R9, R8, 0x80, RZ ;  /* 0x0000008008097824 */ /* 0x000fe200078e00ff */
[--C-:B------:R-:W-:Y:S01]  /*0e30*/  LOP3.LUT R4, R4, 0x1fe, R3.reuse, 0x78, !PT ;  /* 0x000001fe04047812 */ /* 0x100fe200078e7803 */
[----:B------:R-:W-:Y:S01]  /*0e40*/  @!P1 IMAD.MOV R24, RZ, RZ, -R24 ;  /* 0x000000ffff189224 */ /* 0x000fe200078e0a18 */
[----:B------:R-:W-:Y:S01]  /*0e50*/  @!P0 LOP3.LUT R24, RZ, c[0x0][0x178], RZ, 0x33, !PT ;  /* 0x00005e00ff188a12 */ /* 0x000fe200078e33ff */
[----:B------:R-:W-:Y:S01]  /*0e60*/  IMAD R123, R0, c[0x0][0x18c], RZ ;  /* 0x00006300007b7a24 */ /* 0x000fe200078e02ff */
[----:B------:R-:W-:Y:S01]  /*0e70*/  LOP3.LUT R17, R10, R17, RZ, 0x3c, !PT ;  /* 0x000000110a117212 */ /* 0x000fe200078e3cff */
[----:B------:R-:W-:Y:S01]  /*0e80*/  IMAD R66, R98, c[0x0][0x188], RZ ;  /* 0x0000620062427a24 */ /* 0x000fe200078e02ff */
[----:B------:R-:W-:Y:S01]  /*0e90*/  LOP3.LUT R2, R9, 0x800, RZ, 0xc0, !PT ;  /* 0x0000080009027812 */ /* 0x000fe200078ec0ff */
[----:B------:R-:W-:Y:S01]  /*0ea0*/  IMAD R24, R24, c[0x0][0x184], RZ ;  /* 0x0000610018187a24 */ /* 0x000fe200078e02ff */
[----:B------:R-:W-:Y:S01]  /*0eb0*/  LEA R122, P0, R123, c[0x0][0x168], 0x1 ;  /* 0x00005a007b7a7a11 */ /* 0x000fe200078008ff */
[----:B------:R-:W-:Y:S01]  /*0ec0*/  IMAD R67, R99, c[0x0][0x188], RZ ;  /* 0x0000620063437a24 */ /* 0x000fe200078e02ff */
[----:B------:R-:W-:Y:S01]  /*0ed0*/  LOP3.LUT R3, R12, 0x30, R3, 0x78, !PT ;  /* 0x000000300c037812 */ /* 0x000fe200078e7803 */
[----:B------:R-:W-:Y:S01]  /*0ee0*/  IMAD.IADD R2, R2, 0x1, R17 ;  /* 0x0000000102027824 */ /* 0x000fe200078e0211 */
        /* <DEDUP_REMOVED lines=16> */
[----:B------:R-:W-:Y:S01]  /*0ff0*/  LOP3.LUT R17, R116, 0x3e, RZ, 0xfc, !PT ;  /* 0x0000003e74117812 */ /* 0x000fe200078efcff */
[----:B------:R-:W-:Y:S01]  /*1000*/  IMAD R23, R15, c[0x0][0x188], RZ ;  /* 0x000062000f177a24 */ /* 0x000fe200078e02ff */
[----:B------:R-:W-:Y:S01]  /*1010*/  LEA.HI.X.SX32 R123, R123, c[0x0][0x16c], 0x1, P0 ;  /* 0x00005b007b7b7a11 */ /* 0x000fe200000f0eff */
[----:B------:R-:W-:Y:S01]  /*1020*/  IMAD R22, R16, c[0x0][0x188], RZ ;  /* 0x0000620010167a24 */ /* 0x000fe200078e02ff */
[----:B------:R-:W-:Y:S01]  /*1030*/  LEA R120, P0, R24, c[0x0][0x160], 0x1 ;  /* 0x0000580018787a11 */ /* 0x000fe200078008ff */
[----:B------:R-:W-:Y:S01]  /*1040*/  IMAD R21, R17, c[0x0][0x188], RZ ;  /* 0x0000620011157a24 */ /* 0x000fe200078e02ff */
[----:B------:R-:W-:Y:S01]  /*1050*/  SHF.R.S32.HI R84, RZ, 0x6, R84 ;  /* 0x00000006ff547819 */ /* 0x000fe20000011454 */
[----:B------:R-:W-:Y:S01]  /*1060*/  IMAD R71, R103, c[0x0][0x188], RZ ;  /* 0x0000620067477a24 */ /* 0x000fe200078e02ff */
[----:B------:R-:W-:Y:S01]  /*1070*/  LOP3.LUT R85, R4, 0x40, RZ, 0x3c, !PT ;  /* 0x0000004004557812 */ /* 0x000fe200078e3cff */
[----:B------:R-:W-:Y:S01]  /*1080*/  IMAD R90, R90, c[0x0][0x190], RZ ;  /* 0x000064005a5a7a24 */ /* 0x000fe200078e02ff */
[----:B------:R-:W-:Y:S01]  /*1090*/  LOP3.LUT R86, R5, 0x20, RZ, 0x3c, !PT ;  /* 0x0000002005567812 */ /* 0x000fe200078e3cff */
[----:B------:R-:W-:Y:S01]  /*10a0*/  IMAD R91, R91, c[0x0][0x190], RZ ;  /* 0x000064005b5b7a24 */ /* 0x000fe200078e02ff */
[C---:B------:R-:W-:Y:S01]  /*10b0*/  LOP3.LUT R87, R5.reuse, 0x40, RZ, 0x3c, !PT ;  /* 0x0000004005577812 */ /* 0x040fe200078e3cff */
[----:B------:R-:W-:Y:S01]  /*10c0*/  IMAD R92, R92, c[0x0][0x190], RZ ;  /* 0x000064005c5c7a24 */ /* 0x000fe200078e02ff */
[----:B------:R-:W-:Y:S01]  /*10d0*/  LOP3.LUT R88, R5, 0x60, RZ, 0x3c, !PT ;  /* 0x0000006005587812 */ /* 0x000fe200078e3cff */
[----:B------:R-:W-:Y:S01]  /*10e0*/  IMAD R93, R93, c[0x0][0x190], RZ ;  /* 0x000064005d5d7a24 */ /* 0x000fe200078e02ff */
[----:B------:R-:W-:-:S02]  /*10f0*/  LOP3.LUT R89, R3, 0x40, RZ, 0x3c, !PT ;  /* 0x0000004003597812 */ /* 0x000fc400078e3cff */
[----:B------:R-:W-:-:S04]  /*1100*/  LEA.HI.X.SX32 R121, R24, c[0x0][0x164], 0x1, P0 ;  /* 0x0000590018797a11 */ /* 0x000fc800000f0eff */
.L_x_1:
[----:B------:R-:W-:Y:S01]  /*1110*/  ISETP.GE.AND P0, PT, R116, UR4, PT ;  /* 0x0000000474007c0c */ /* 0x000fe2000bf06270 */
[----:B------:R-:W-:Y:S01]  /*1120*/  IMAD.WIDE R24, R18, 0x2, R120 ;  /* 0x0000000212187825 */ /* 0x000fe200078e0278 */
[----:B------:R-:W-:Y:S02]  /*1130*/  ISETP.GE.AND P1, PT, R115, UR4, PT ;  /* 0x0000000473007c0c */ /* 0x000fe4000bf26270 */
[----:B------:R-:W-:Y:S01]  /*1140*/  PRMT R134, RZ, 0x7610, R134 ;  /* 0x00007610ff867816 */ /* 0x000fe20000000086 */
[----:B------:R-:W-:Y:S01]  /*1150*/  IMAD.WIDE R26, R83, 0x2, R120 ;  /* 0x00000002531a7825 */ /* 0x000fe200078e0278 */
[----:B------:R-:W-:Y:S02]  /*1160*/  ISETP.GE.AND P2, PT, R112, UR4, PT ;  /* 0x0000000470007c0c */ /* 0x000fe4000bf46270 */
[----:B------:R-:W-:Y:S01]  /*1170*/  PRMT R131, RZ, 0x7610, R131 ;  /* 0x00007610ff837816 */ /* 0x000fe20000000083 */
[----:B------:R-:W-:Y:S01]  /*1180*/  IMAD.WIDE R28, R80, 0x2, R120 ;  /* 0x00000002501c7825 */ /* 0x000fe200078e0278 */
[----:B------:R-:W-:-:S03]  /*1190*/  PRMT R130, RZ, 0x7610, R130 ;  /* 0x00007610ff827816 */ /* 0x000fc60000000082 */
[----:B------:R0:W2:Y:S01]  /*11a0*/  @!P0 LDG.E.U16 R134, [R24.64] ;  /* 0x0000000618868981 */ /* 0x0000a2000c1e1500 */
[----:B------:R-:W-:Y:S02]  /*11b0*/  ISETP.GE.AND P0, PT, R114, UR4, PT ;  /* 0x0000000472007c0c */ /* 0x000fe4000bf06270 */
[----:B------:R-:W-:Y:S01]  /*11c0*/  ISETP.GE.AND P3, PT, R111, UR4, PT ;  /* 0x000000046f007c0c */ /* 0x000fe2000bf66270 */
[----:B------:R1:W3:Y:S01]  /*11d0*/  @!P1 LDG.E.U16 R131, [R26.64] ;  /* 0x000000061a839981 */ /* 0x0002e2000c1e1500 */
[----:B------:R-:W-:Y:S01]  /*11e0*/  ISETP.GE.AND P1, PT, R113, UR4, PT ;  /* 0x0000000471007c0c */ /* 0x000fe2000bf26270 */
[----:B------:R-:W-:Y:S01]  /*11f0*/  IMAD.WIDE R30, R79, 0x2, R120 ;  /* 0x000000024f1e7825 */ /* 0x000fe200078e0278 */
[----:B------:R-:W-:Y:S01]  /*1200*/  PRMT R132, RZ, 0x7610, R132 ;  /* 0x00007610ff847816 */ /* 0x000fe20000000084 */
[----:B------:R4:W5:Y:S01]  /*1210*/  @!P2 LDG.E.U16 R130, [R28.64] ;  /* 0x000000061c82a981 */ /* 0x000962000c1e1500 */
[----:B------:R-:W-:Y:S01]  /*1220*/  ISETP.GE.AND P2, PT, R107, UR4, PT ;  /* 0x000000046b007c0c */ /* 0x000fe2000bf46270 */
[----:B0-----:R-:W-:Y:S01]  /*1230*/  IMAD.WIDE R24, R82, 0x2, R120 ;  /* 0x0000000252187825 */ /* 0x001fe200078e0278 */
[----:B------:R-:W-:-:S02]  /*1240*/  PRMT R129, RZ, 0x7610, R129 ;  /* 0x00007610ff817816 */ /* 0x000fc40000000081 */
[----:B------:R-:W-:Y:S01]  /*1250*/  PRMT R127, RZ, 0x7610, R127 ;  /* 0x00007610ff7f7816 */ /* 0x000fe2000000007f */
[--C-:B-1----:R-:W-:Y:S01]  /*1260*/  IMAD.WIDE R26, R81, 0x2, R120.reuse ;  /* 0x00000002511a7825 */ /* 0x102fe200078e0278 */
[----:B------:R0:W3:Y:S01]  /*1270*/  @!P0 LDG.E.U16 R132, [R24.64] ;  /* 0x0000000618848981 */ /* 0x0000e2000c1e1500 */
[----:B------:R-:W-:Y:S02]  /*1280*/  ISETP.GE.AND P4, PT, R110, UR4, PT ;  /* 0x000000046e007c0c */ /* 0x000fe4000bf86270 */
[----:B------:R-:W-:Y:S01]  /*1290*/  IMAD.WIDE R34, R75, 0x2, R120 ;  /* 0x000000024b227825 */ /* 0x000fe200078e0278 */
[----:B------:R1:W3:Y:S01]  /*12a0*/  @!P1 LDG.E.U16 R129, [R26.64] ;  /* 0x000000061a819981 */ /* 0x0002e2000c1e1500 */
[----:B------:R-:W-:Y:S02]  /*12b0*/  PRMT R128, RZ, 0x7610, R128 ;  /* 0x00007610ff807816 */ /* 0x000fe40000000080 */
[----:B------:R-:W-:Y:S01]  /*12c0*/  IMAD.WIDE R32, R78, 0x2, R120 ;  /* 0x000000024e207825 */ /* 0x000fe200078e0278 */
[----:B------:R1:W3:Y:S01]  /*12d0*/  @!P3 LDG.E.U16 R127, [R30.64] ;  /* 0x000000061e7fb981 */ /* 0x0002e2000c1e1500 */
[----:B0-----:R-:W-:-:S02]  /*12e0*/  PRMT R25, RZ, 0x7610, R25 ;  /* 0x00007610ff197816 */ /* 0x001fc40000000019 */
[----:B------:R-:W-:Y:S02]  /*12f0*/  ISETP.GE.AND P0, PT, R109, UR4, PT ;  /* 0x000000046d007c0c */ /* 0x000fe4000bf06270 */
[----:B------:R-:W-:Y:S01]  /*1300*/  ISETP.GE.AND P1, PT, R108, UR4, PT ;  /* 0x000000046c007c0c */ /* 0x000fe2000bf26270 */
[----:B------:R0:W3:Y:S01]  /*1310*/  @!P4 LDG.E.U16 R128, [R32.64] ;  /* 0x000000062080c981 */ /* 0x0000e2000c1e1500 */
[----:B------:R-:W-:-:S03]  /*1320*/  ISETP.GE.AND P3, PT, R106, UR4, PT ;  /* 0x000000046a007c0c */ /* 0x000fc6000bf66270 */
[----:B------:R4:W3:Y:S01]  /*1330*/  @!P2 LDG.E.U16 R25, [R34.64] ;  /* 0x000000062219a981 */ /* 0x0008e2000c1e1500 */
[----:B------:R-:W-:Y:S01]  /*1340*/  ISETP.GE.AND P2, PT, R104, UR4, PT ;  /* 0x0000000468007c0c */ /* 0x000fe2000bf46270 */
[----:B-1----:R-:W-:Y:S01]  /*1350*/  IMAD.WIDE R30, R77, 0x2, R120 ;  /* 0x000000024d1e7825 */ /* 0x002fe200078e0278 */
[----:B------:R-:W-:Y:S02]  /*1360*/  PRMT R126, RZ, 0x7610, R126 ;  /* 0x00007610ff7e7816 */ /* 0x000fe4000000007e */
[----:B------:R-:W-:Y:S01]  /*1370*/  PRMT R24, RZ, 0x7610, R24 ;  /* 0x00007610ff187816 */ /* 0x000fe20000000018 */
[----:B0-----:R-:W-:Y:S01]  /*1380*/  IMAD.WIDE R32, R76, 0x2, R120 ;  /* 0x000000024c207825 */ /* 0x001fe200078e0278 */
[----:B------:R-:W-:Y:S02]  /*1390*/  PRMT R26, RZ, 0x7610, R26 ;  /* 0x00007610ff1a7816 */ /* 0x000fe4000000001a */
[----:B----4-:R-:W-:Y:S01]  /*13a0*/  PRMT R28, RZ, 0x7610, R28 ;  /* 0x00007610ff1c7816 */ /* 0x010fe2000000001c */
[--C-:B------:R-:W-:Y:S01]  /*13b0*/  IMAD.WIDE R44, R74, 0x2, R120.reuse ;  /* 0x000000024a2c7825 */ /* 0x100fe200078e0278 */
[----:B------:R0:W4:Y:S03]  /*13c0*/  @!P0 LDG.E.U16 R126, [R30.64] ;  /* 0x000000061e7e8981 */ /* 0x000126000c1e1500 */
[----:B------:R-:W-:Y:S01]  /*13d0*/  IMAD.WIDE R34, R72, 0x2, R120 ;  /* 0x0000000248227825 */ /* 0x000fe200078e0278 */
[----:B------:R1:W3:Y:S01]  /*13e0*/  @!P1 LDG.E.U16 R24, [R32.64] ;  /* 0x0000000620189981 */ /* 0x0002e2000c1e1500 */
[----:B------:R-:W-:-:S02]  /*13f0*/  ISETP.GE.AND P1, PT, R100, UR4, PT ;  /* 0x0000000464007c0c */ /* 0x000fc4000bf26270 */
[----:B------:R-:W-:Y:S01]  /*1400*/  ISETP.GE.AND P0, PT, R99, UR4, PT ;  /* 0x0000000463007c0c */ /* 0x000fe2000bf06270 */
[----:B------:R0:W4:Y:S01]  /*1410*/  @!P3 LDG.E.U16 R26, [R44.64] ;  /* 0x000000062c1ab981 */ /* 0x000122000c1e1500 */
[----:B------:R-:W-:-:S03]  /*1420*/  ISETP.GE.AND P3, PT, R103, UR4, PT ;  /* 0x0000000467007c0c */ /* 0x000fc6000bf66270 */
[----:B------:R1:W4:Y:S01]  /*1430*/  @!P2 LDG.E.U16 R28, [R34.64] ;  /* 0x00000006221ca981 */ /* 0x000322000c1e1500 */
[----:B------:R-:W-:Y:S01]  /*1440*/  ISETP.GE.AND P2, PT, R98, UR4, PT ;  /* 0x0000000462007c0c */ /* 0x000fe2000bf46270 */
[--C-:B------:R-:W-:Y:S01]  /*1450*/  IMAD.WIDE R52, R68, 0x2, R120.reuse ;  /* 0x0000000244347825 */ /* 0x100fe200078e0278 */
[----:B------:R-:W-:Y:S02]  /*1460*/  ISETP.GE.AND P4, PT, R105, UR4, PT ;  /* 0x0000000469007c0c */ /* 0x000fe4000bf86270 */
[----:B------:R-:W-:Y:S01]  /*1470*/  ISETP.GE.AND P5, PT, R101, UR4, PT ;  /* 0x0000000465007c0c */ /* 0x000fe2000bfa6270 */
[----:B0-----:R-:W-:Y:S01]  /*1480*/  IMAD.WIDE R44, R71, 0x2, R120 ;  /* 0x00000002472c7825 */ /* 0x001fe200078e0278 */
[----:B------:R-:W-:Y:S02]  /*1490*/  PRMT R29, RZ, 0x7610, R29 ;  /* 0x00007610ff1d7816 */ /* 0x000fe4000000001d */
[----:B-1----:R-:W-:Y:S01]  /*14a0*/  PRMT R32, RZ, 0x7610, R32 ;  /* 0x00007610ff207816 */ /* 0x002fe20000000020 */
[----:B------:R-:W-:Y:S01]  /*14b0*/  IMAD.WIDE R136, R67, 0x2, R120 ;  /* 0x0000000243887825 */ /* 0x000fe200078e0278 */
[----:B------:R-:W-:-:S02]  /*14c0*/  PRMT R33, RZ, 0x7610, R33 ;  /* 0x00007610ff217816 */ /* 0x000fc40000000021 */
[----:B------:R-:W-:Y:S01]  /*14d0*/  PRMT R34, RZ, 0x7610, R34 ;  /* 0x00007610ff227816 */ /* 0x000fe20000000022 */
[----:B------:R-:W-:Y:S01]  /*14e0*/  IMAD.WIDE R50, R66, 0x2, R120 ;  /* 0x0000000242327825 */ /* 0x000fe200078e0278 */
[----:B------:R0:W4:Y:S01]  /*14f0*/  @!P3 LDG.E.U16 R29, [R44.64] ;  /* 0x000000062c1db981 */ /* 0x000122000c1e1500 */
[----:B------:R-:W-:Y:S02]  /*1500*/  PRMT R27, RZ, 0x7610, R27 ;  /* 0x00007610ff1b7816 */ /* 0x000fe4000000001b */
[----:B------:R-:W-:Y:S01]  /*1510*/  PRMT R31, RZ, 0x7610, R31 ;  /* 0x00007610ff1f7816 */ /* 0x000fe2000000001f */
[----:B------:R1:W4:Y:S01]  /*1520*/  @!P1 LDG.E.U16 R32, [R52.64] ;  /* 0x0000000634209981 */ /* 0x000322000c1e1500 */
[----:B------:R-:W-:Y:S01]  /*1530*/  ISETP.GE.AND P3, PT, R97, UR4, PT ;  /* 0x0000000461007c0c */ /* 0x000fe2000bf66270 */
[--C-:B------:R-:W-:Y:S01]  /*1540*/  IMAD.WIDE R46, R73, 0x2, R120.reuse ;  /* 0x00000002492e7825 */ /* 0x100fe200078e0278 */
[----:B------:R-:W-:Y:S01]  /*1550*/  ISETP.GE.AND P1, PT, R96, UR4, PT ;  /* 0x0000000460007c0c */ /* 0x000fe2000bf26270 */
[----:B------:R0:W4:Y:S01]  /*1560*/  @!P0 LDG.E.U16 R33, [R136.64] ;  /* 0x0000000688218981 */ /* 0x000122000c1e1500 */
[----:B------:R-:W-:Y:S01]  /*1570*/  ISETP.GE.AND P0, PT, R95, UR4, PT ;  /* 0x000000045f007c0c */ /* 0x000fe2000bf06270 */
[----:B------:R-:W-:-:S02]  /*1580*/  IMAD.WIDE R48, R69, 0x2, R120 ;  /* 0x0000000245307825 */ /* 0x000fc400078e0278 */
[----:B------:R1:W4:Y:S01]  /*1590*/  @!P2 LDG.E.U16 R34, [R50.64] ;  /* 0x000000063222a981 */ /* 0x000322000c1e1500 */
[----:B------:R-:W-:Y:S01]  /*15a0*/  ISETP.GE.AND P2, PT, R9, UR4, PT ;  /* 0x0000000409007c0c */ /* 0x000fe2000bf46270 */
[----:B------:R-:W-:Y:S01]  /*15b0*/  IMAD.WIDE R54, R65, 0x2, R120 ;  /* 0x0000000241367825 */ /* 0x000fe200078e0278 */
[----:B------:R-:W-:Y:S01]  /*15c0*/  PRMT R35, RZ, 0x7610, R35 ;  /* 0x00007610ff237816 */ /* 0x000fe20000000023 */
[----:B------:R1:W4:Y:S01]  /*15d0*/  @!P4 LDG.E.U16 R27, [R46.64] ;  /* 0x000000062e1bc981 */ /* 0x000322000c1e1500 */
[----:B------:R-:W-:Y:S01]  /*15e0*/  ISETP.GE.AND P4, PT, R102, UR4, PT ;  /* 0x0000000466007c0c */ /* 0x000fe2000bf86270 */
[----:B------:R-:W-:Y:S01]  /*15f0*/  IMAD.WIDE R124, R64, 0x2, R120 ;  /* 0x00000002407c7825 */ /* 0x000fe200078e0278 */
[----:B0-----:R-:W-:Y:S01]  /*1600*/  PRMT R44, RZ, 0x7610, R44 ;  /* 0x00007610ff2c7816 */ /* 0x001fe2000000002c */
[----:B------:R0:W4:Y:S01]  /*1610*/  @!P5 LDG.E.U16 R31, [R48.64] ;  /* 0x00000006301fd981 */ /* 0x000122000c1e1500 */
[----:B------:R-:W-:Y:S01]  /*1620*/  PRMT R45, RZ, 0x7610, R45 ;  /* 0x00007610ff2d7816 */ /* 0x000fe2000000002d */
[----:B-1----:R-:W-:-:S04]  /*1630*/  IMAD.WIDE R52, R63, 0x2, R120 ;  /* 0x000000023f347825 */ /* 0x002fc800078e0278 */
[----:B------:R-:W-:Y:S01]  /*1640*/  IMAD.WIDE R142, R61, 0x2, R120 ;  /* 0x000000023d8e7825 */ /* 0x000fe200078e0278 */
[----:B------:R1:W4:Y:S01]  /*1650*/  @!P3 LDG.E.U16 R35, [R54.64] ;  /* 0x000000063623b981 */ /* 0x000322000c1e1500 */
[----:B0-----:R-:W-:-:S03]  /*1660*/  PRMT R49, RZ, 0x7610, R49 ;  /* 0x00007610ff317816 */ /* 0x001fc60000000031 */
[----:B------:R0:W4:Y:S01]  /*1670*/  @!P1 LDG.E.U16 R44, [R124.64] ;  /* 0x000000067c2c9981 */ /* 0x000122000c1e1500 */
[----:B------:R-:W-:Y:S01]  /*1680*/  PRMT R30, RZ, 0x7610, R30 ;  /* 0x00007610ff1e7816 */ /* 0x000fe2000000001e */
[--C-:B------:R-:W-:Y:S01]  /*1690*/  IMAD.WIDE R46, R70, 0x2, R120.reuse ;  /* 0x00000002462e7825 */ /* 0x100fe200078e0278 */
[----:B------:R-:W-:Y:S01]  /*16a0*/  ISETP.GE.AND P1, PT, R10, UR4, PT ;  /* 0x000000040a007c0c */ /* 0x000fe2000bf26270 */
[----:B------:R0:W4:Y:S01]  /*16b0*/  @!P0 LDG.E.U16 R45, [R52.64] ;  /* 0x00000006342d8981 */ /* 0x000122000c1e1500 */
[----:B------:R-:W-:Y:S02]  /*16c0*/  ISETP.GE.AND P0, PT, R11, UR4, PT ;  /* 0x000000040b007c0c */ /* 0x000fe4000bf06270 */
[----:B------:R-:W-:Y:S01]  /*16d0*/  ISETP.GE.AND P3, PT, R14, UR4, PT ;  /* 0x000000040e007c0c */ /* 0x000fe2000bf66270 */
[----:B------:R0:W4:Y:S01]  /*16e0*/  @!P2 LDG.E.U16 R49, [R142.64] ;  /* 0x000000068e31a981 */ /* 0x000122000c1e1500 */
[----:B------:R-:W-:Y:S01]  /*16f0*/  ISETP.GE.AND P2, PT, R15, UR4, PT ;  /* 0x000000040f007c0c */ /* 0x000fe2000bf46270 */
[----:B-1----:R-:W-:Y:S01]  /*1700*/  IMAD.WIDE R54, R60, 0x2, R120 ;  /* 0x000000023c367825 */ /* 0x002fe200078e0278 */
[----:B------:R-:W-:Y:S01]  /*1710*/  PRMT R48, RZ, 0x7610, R48 ;  /* 0x00007610ff307816 */ /* 0x000fe20000000030 */
[----:B------:R1:W4:Y:S01]  /*1720*/  @!P4 LDG.E.U16 R30, [R46.64] ;  /* 0x000000062e1ec981 */ /* 0x000322000c1e1500 */
[----:B------:R-:W-:Y:S01]  /*1730*/  PRMT R50, RZ, 0x7610, R50 ;  /* 0x00007610ff327816 */ /* 0x000fe20000000032 */
[----:B0-----:R-:W-:Y:S01]  /*1740*/  IMAD.WIDE R124, R59, 0x2, R120 ;  /* 0x000000023b7c7825 */ /* 0x001fe200078e0278 */
[----:B------:R-:W-:-:S02]  /*1750*/  PRMT R51, RZ, 0x7610, R51 ;  /* 0x00007610ff337816 */ /* 0x000fc40000000033 */
[----:B------:R-:W-:Y:S01]  /*1760*/  ISETP.GE.AND P4, PT, R94, UR4, PT ;  /* 0x000000045e007c0c */ /* 0x000fe2000bf86270 */
[----:B------:R-:W-:Y:S01]  /*1770*/  IMAD.WIDE R136, R56, 0x2, R120 ;  /* 0x0000000238887825 */ /* 0x000fe200078e0278 */
[----:B------:R0:W4:Y:S01]  /*1780*/  @!P1 LDG.E.U16 R48, [R54.64] ;  /* 0x0000000636309981 */ /* 0x000122000c1e1500 */
[----:B-1----:R-:W-:Y:S02]  /*1790*/  PRMT R47, RZ, 0x7610, R47 ;  /* 0x00007610ff2f7816 */ /* 0x002fe4000000002f */
[----:B------:R-:W-:Y:S01]  /*17a0*/  IMAD.WIDE R140, R23, 0x2, R120 ;  /* 0x00000002178c7825 */ /* 0x000fe200078e0278 */
[----:B------:R1:W4:Y:S01]  /*17b0*/  @!P3 LDG.E.U16 R50, [R136.64] ;  /* 0x000000068832b981 */ /* 0x000322000c1e1500 */
[----:B------:R-:W-:Y:S02]  /*17c0*/  ISETP.GE.AND P1, PT, R13, UR4, PT ;  /* 0x000000040d007c0c */ /* 0x000fe4000bf26270 */
[----:B------:R-:W-:Y:S01]  /*17d0*/  ISETP.GE.AND P3, PT, R17, UR4, PT ;  /* 0x0000000411007c0c */ /* 0x000fe2000bf66270 */
[----:B------:R0:W4:Y:S01]  /*17e0*/  @!P0 LDG.E.U16 R47, [R124.64] ;  /* 0x000000067c2f8981 */ /* 0x000122000c1e1500 */
[----:B------:R-:W-:-:S03]  /*17f0*/  ISETP.GE.AND P0, PT, R12, UR4, PT ;  /* 0x000000040c007c0c */ /* 0x000fc6000bf06270 */
[----:B------:R0:W4:Y:S01]  /*1800*/  @!P2 LDG.E.U16 R51, [R140.64] ;  /* 0x000000068c33a981 */ /* 0x000122000c1e1500 */
[----:B------:R-:W-:Y:S01]  /*1810*/  ISETP.GE.AND P2, PT, R16, UR4, PT ;  /* 0x0000000410007c0c */ /* 0x000fe2000bf46270 */
[----:B------:R-:W-:Y:S01]  /*1820*/  IMAD.WIDE R138, R62, 0x2, R120 ;  /* 0x000000023e8a7825 */ /* 0x000fe200078e0278 */
[----:B------:R-:W-:Y:S02]  /*1830*/  PRMT R46, RZ, 0x7610, R46 ;  /* 0x00007610ff2e7816 */ /* 0x000fe4000000002e */
[----:B------:R-:W-:Y:S01]  /*1840*/  PRMT R52, RZ, 0x7610, R52 ;  /* 0x00007610ff347816 */ /* 0x000fe20000000034 */
[----:B------:R-:W-:Y:S01]  /*1850*/  IMAD.WIDE R142, R57, 0x2, R120 ;  /* 0x00000002398e7825 */ /* 0x000fe200078e0278 */
[----:B------:R-:W-:Y:S02]  /*1860*/  PRMT R53, RZ, 0x7610, R53 ;  /* 0x00007610ff357816 */ /* 0x000fe40000000035 */
[----:B------:R1:W4:Y:S01]  /*1870*/  @!P4 LDG.E.U16 R46, [R138.64] ;  /* 0x000000068a2ec981 */ /* 0x000322000c1e1500 */
[----:B0-----:R-:W-:Y:S01]  /*1880*/  PRMT R54, RZ, 0x7610, R54 ;  /* 0x00007610ff367816 */ /* 0x001fe20000000036 */
[----:B------:R-:W-:Y:S01]  /*1890*/  IMAD.WIDE R144, R22, 0x2, R120 ;  /* 0x0000000216907825 */ /* 0x000fe200078e0278 */
[----:B------:R-:W-:Y:S01]  /*18a0*/  PRMT R55, RZ, 0x7610, R55 ;  /* 0x00007610ff377816 */ /* 0x000fe20000000037 */
[----:B------:R0:W4:Y:S02]  /*18b0*/  @!P1 LDG.E.U16 R53, [R142.64] ;  /* 0x000000068e359981 */ /* 0x000124000c1e1500 */
[----:B------:R-:W-:-:S02]  /*18c0*/  IMAD.WIDE R146, R21, 0x2, R120 ;  /* 0x0000000215927825 */ /* 0x000fc400078e0278 */
[----:B------:R-:W4:Y:S02]  /*18d0*/  @!P2 LDG.E.U16 R54, [R144.64] ;  /* 0x000000069036a981 */ /* 0x000f24000c1e1500 */
[----:B-1----:R-:W-:Y:S02]  /*18e0*/  IMAD.WIDE R138, R58, 0x2, R120 ;  /* 0x000000023a8a7825 */ /* 0x002fe400078e0278 */
[----:B------:R-:W4:Y:S04]  /*18f0*/  @!P3 LDG.E.U16 R55, [R146.64] ;  /* 0x000000069237b981 */ /* 0x000f28000c1e1500 */
[----:B------:R1:W4:Y:S04]  /*1900*/  @!P0 LDG.E.U16 R52, [R138.64] ;  /* 0x000000068a348981 */ /* 0x000328000c1e1500 */
[----:B------:R-:W-:Y:S01]  /*1910*/  BAR.SYNC.DEFER_BLOCKING 0x0 ;  /* 0x0000000000007b1d */ /* 0x000fe20000010000 */
[----:B------:R-:W-:Y:S01]  /*1920*/  ISETP.GE.AND P0, PT, R0, UR4, PT ;  /* 0x0000000400007c0c */ /* 0x000fe2000bf06270 */
[----:B------:R-:W-:Y:S01]  /*1930*/  IMAD.WIDE R136, R93, 0x2, R122 ;  /* 0x000000025d887825 */ /* 0x000fe200078e027a */
[----:B------:R-:W-:-:S02]  /*1940*/  PRMT R117, RZ, 0x7610, R117 ;  /* 0x00007610ff757816 */ /* 0x000fc40000000075 */
[----:B------:R-:W-:Y:S01]  /*1950*/  PRMT R119, RZ, 0x7610, R119 ;  /* 0x00007610ff777816 */ /* 0x000fe20000000077 */
[----:B------:R-:W-:Y:S01]  /*1960*/  IMAD.WIDE R140, R91, 0x2, R122 ;  /* 0x000000025b8c7825 */ /* 0x000fe200078e027a */
[----:B------:R-:W-:Y:S02]  /*1970*/  PRMT R124, RZ, 0x7610, R124 ;  /* 0x00007610ff7c7816 */ /* 0x000fe4000000007c */
[----:B------:R-:W-:Y:S01]  /*1980*/  PRMT R125, RZ, 0x7610, R125 ;  /* 0x00007610ff7d7816 */ /* 0x000fe2000000007d */
[----:B-1----:R-:W-:-:S04]  /*1990*/  IMAD.WIDE R138, R92, 0x2, R122 ;  /* 0x000000025c8a7825 */ /* 0x002fc800078e027a */
[--C-:B0-----:R-:W-:Y:S01]  /*19a0*/  IMAD.WIDE R142, R90, 0x2, R122.reuse ;  /* 0x000000025a8e7825 */ /* 0x101fe200078e027a */
[----:B------:R-:W4:Y:S04]  /*19b0*/  @!P0 LDG.E.U16 R117, [R136.64] ;  /* 0x0000000688758981 */ /* 0x000f28000c1e1500 */
[----:B------:R-:W4:Y:S04]  /*19c0*/  @!P0 LDG.E.U16 R119, [R140.64] ;  /* 0x000000068c778981 */ /* 0x000f28000c1e1500 */
[----:B------:R-:W4:Y:S04]  /*19d0*/  @!P0 LDG.E.U16 R124, [R138.64] ;  /* 0x000000068a7c8981 */ /* 0x000f28000c1e1500 */
[----:B------:R-:W4:Y:S04]  /*19e0*/  @!P0 LDG.E.U16 R125, [R142.64] ;  /* 0x000000068e7d8981 */ /* 0x000f28000c1e1500 */
[----:B--2---:R-:W-:Y:S04]  /*19f0*/  STS.U16 [R5], R134 ;  /* 0x0000008605007388 */ /* 0x004fe80000000400 */
[----:B-----5:R-:W-:Y:S04]  /*1a00*/  STS.U16 [R5+0x800], R130 ;  /* 0x0008008205007388 */ /* 0x020fe80000000400 */
[----:B---3--:R-:W-:Y:S04]  /*1a10*/  STS.U16 [R5+0x1000], R24 ;  /* 0x0010001805007388 */ /* 0x008fe80000000400 */
[----:B----4-:R-:W-:Y:S04]  /*1a20*/  STS.U16 [R5+0x1800], R28 ;  /* 0x0018001c05007388 */ /* 0x010fe80000000400 */
[----:B------:R-:W-:Y:S04]  /*1a30*/  STS.U16 [R5+0x2000], R32 ;  /* 0x0020002005007388 */ /* 0x000fe80000000400 */
        /* <DEDUP_REMOVED lines=31> */
[----:B------:R-:W-:Y:S06]  /*1c30*/  BAR.SYNC.DEFER_BLOCKING 0x0 ;  /* 0x0000000000007b1d */ /* 0x000fec0000010000 */
[----:B------:R-:W-:Y:S04]  /*1c40*/  LDSM.16.MT88.4 R44, [R2] ;  /* 0x00000000022c783b */ /* 0x000fe80000004200 */
[----:B------:R-:W0:Y:S04]  /*1c50*/  LDSM.16.M88.4 R24, [R3+0x4000] ;  /* 0x004000000318783b */ /* 0x000e280000000200 */
[----:B------:R-:W1:Y:S04]  /*1c60*/  LDSM.16.M88.4 R28, [R3+0x4400] ;  /* 0x00440000031c783b */ /* 0x000e680000000200 */
[----:B------:R-:W2:Y:S04]  /*1c70*/  LDSM.16.MT88.4 R32, [R2+0x1000] ;  /* 0x001000000220783b */ /* 0x000ea80000004200 */
[----:B------:R-:W-:Y:S04]  /*1c80*/  LDSM.16.M88.4 R48, [R89+0x4000] ;  /* 0x004000005930783b */ /* 0x000fe80000000200 */
[----:B------:R-:W-:Y:S01]  /*1c90*/  LDSM.16.M88.4 R52, [R89+0x4400] ;  /* 0x004400005934783b */ /* 0x000fe20000000200 */
[C---:B0-----:R-:W-:Y:S08]  /*1ca0*/  HMMA.16816.F32 R36, R44.reuse, R24, R36 ;  /* 0x000000182c24723c */ /* 0x041ff00000001824 */
[----:B-1----:R-:W-:Y:S01]  /*1cb0*/  HMMA.16816.F32 R40, R44, R28, R40 ;  /* 0x0000001c2c28723c */ /* 0x002fe20000001828 */
[----:B------:R-:W0:Y:S11]  /*1cc0*/  LDSM.16.MT88.4 R44, [R2+0x2000] ;  /* 0x00200000022c783b */ /* 0x000e360000004200 */
[----:B------:R-:W-:Y:S04]  /*1cd0*/  @!UPT UIADD3 URZ, URZ, URZ, URZ ;  /* 0x0000003f3f3ff290 */ /* 0x000fe8000fffe03f */
[C---:B--2---:R-:W-:Y:S08]  /*1ce0*/  HMMA.16816.F32 R36, R32.reuse, R26, R36 ;  /* 0x0000001a2024723c */ /* 0x044ff00000001824 */
[----:B------:R-:W-:Y:S01]  /*1cf0*/  HMMA.16816.F32 R28, R32, R30, R40 ;  /* 0x0000001e201c723c */ /* 0x000fe20000001828 */
[----:B------:R-:W1:Y:S01]  /*1d00*/  LDSM.16.MT88.4 R40, [R2+0x3000] ;  /* 0x003000000228783b */ /* 0x000e620000004200 */
[----:B------:R-:W-:Y:S11]  /*1d10*/  IADD3 R84, R84, -0x1, RZ ;  /* 0xffffffff54547810 */ /* 0x000ff60007ffe0ff */
[----:B------:R-:W-:Y:S03]  /*1d20*/  @!UPT UIADD3 URZ, URZ, URZ, URZ ;  /* 0x0000003f3f3ff290 */ /* 0x000fe6000fffe03f */
[C---:B0-----:R-:W-:Y:S08]  /*1d30*/  HMMA.16816.F32 R36, R44.reuse, R48, R36 ;  /* 0x000000302c24723c */ /* 0x041ff00000001824 */
[----:B------:R-:W-:Y:S01]  /*1d40*/  HMMA.16816.F32 R28, R44, R52, R28 ;  /* 0x000000342c1c723c */ /* 0x000fe2000000181c */
[----:B------:R-:W-:Y:S01]  /*1d50*/  ISETP.NE.U32.AND P0, PT, R84, RZ, PT ;  /* 0x000000ff5400720c */ /* 0x000fe20003f05070 */
[----:B------:R-:W-:Y:S01]  /*1d60*/  UIADD3 UR4, UR4, -0x40, URZ ;  /* 0xffffffc004047890 */ /* 0x000fe2000fffe03f */
[----:B------:R-:W-:-:S04]  /*1d70*/  IMAD.WIDE R122, R19, 0x2, R122 ;  /* 0x00000002137a7825 */ /* 0x000fc800078e027a */
[----:B------:R-:W-:-:S09]  /*1d80*/  IMAD.WIDE R120, R20, 0x2, R120 ;  /* 0x0000000214787825 */ /* 0x000fd200078e0278 */
[C---:B-1----:R-:W-:Y:S08]  /*1d90*/  HMMA.16816.F32 R36, R40.reuse, R50, R36 ;  /* 0x000000322824723c */ /* 0x042ff00000001824 */
[----:B------:R-:W-:Y:S01]  /*1da0*/  HMMA.16816.F32 R40, R40, R54, R28 ;  /* 0x000000362828723c */ /* 0x000fe2000000181c */
[----:B------:R-:W-:Y:S07]  /*1db0*/  @P0 BRA `(.L_x_1) ;  /* 0xfffff35000000947 */ /* 0x000fee000383ffff */
[----:B------:R-:W-:-:S15]  /*1dc0*/  NOP ;  /* 0x0000000000007918 */ /* 0x000fde0000000000 */
[----:B------:R-:W-:-:S01]  /*1dd0*/  NOP ;  /* 0x0000000000007918 */ /* 0x000fc20000000000 */
[----:B------:R-:W-:Y:S02]  /*1de0*/  F2FP.PACK_AB R39, R43, R39 ;  /* 0x000000272b27723e */ /* 0x000fe400000000ff */
[----:B------:R-:W-:-:S02]  /*1df0*/  F2FP.PACK_AB R38, R42, R38 ;  /* 0x000000262a26723e */ /* 0x000fc400000000ff */
[----:B------:R-:W-:Y:S02]  /*1e00*/  F2FP.PACK_AB R37, R41, R37 ;  /* 0x000000252925723e */ /* 0x000fe400000000ff */
[----:B------:R-:W-:-:S07]  /*1e10*/  F2FP.PACK_AB R36, R40, R36 ;  /* 0x000000242824723e */ /* 0x000fce00000000ff */
.L_x_0:
[----:B------:R-:W-:Y:S01]  /*1e20*/  BAR.SYNC.DEFER_BLOCKING 0x0 ;  /* 0x0000000000007b1d */ /* 0x000fe20000010000 */
[C---:B------:R-:W-:Y:S01]  /*1e30*/  IMAD.SHL.U32 R0, R8.reuse, 0x4, RZ ;  /* 0x0000000408007824 */ /* 0x040fe200078e00ff */
[----:B------:R-:W-:Y:S01]  /*1e40*/  SHF.R.S32.HI R4, RZ, 0x5, R8 ;  /* 0x00000005ff047819 */ /* 0x000fe20000011408 */
[C---:B------:R-:W-:Y:S01]  /*1e50*/  IMAD.SHL.U32 R2, R8.reuse, 0x10, RZ ;  /* 0x0000001008027824 */ /* 0x040fe200078e00ff */
[----:B------:R-:W-:Y:S02]  /*1e60*/  LOP3.LUT R8, R8, 0x18, RZ, 0xc0, !PT ;  /* 0x0000001808087812 */ /* 0x000fe400078ec0ff */
[----:B------:R-:W-:Y:S02]  /*1e70*/  LOP3.LUT R3, R0, 0x7c, RZ, 0xc0, !PT ;  /* 0x0000007c00037812 */ /* 0x000fe400078ec0ff */
[----:B------:R-:W-:-:S02]  /*1e80*/  LOP3.LUT R5, R2, 0x70, RZ, 0xc0, !PT ;  /* 0x0000007002057812 */ /* 0x000fc400078ec0ff */
[----:B------:R-:W-:Y:S01]  /*1e90*/  SGXT R2, R4, 0x1 ;  /* 0x000000010402781a */ /* 0x000fe20000000200 */
[----:B------:R-:W-:Y:S01]  /*1ea0*/  IMAD R3, R118, 0x2, R3 ;  /* 0x0000000276037824 */ /* 0x000fe200078e0203 */
[----:B------:R-:W-:Y:S01]  /*1eb0*/  LOP3.LUT R0, R0, 0x380, RZ, 0xc0, !PT ;  /* 0x0000038000007812 */ /* 0x000fe200078ec0ff */
[----:B------:R-:W-:Y:S01]  /*1ec0*/  IMAD R5, R8, 0x80, R5 ;  /* 0x0000008008057824 */ /* 0x000fe200078e0205 */
[C---:B------:R-:W-:Y:S01]  /*1ed0*/  ISETP.GE.AND P0, PT, R6.reuse, c[0x0][0x178], PT ;  /* 0x00005e0006007a0c */ /* 0x040fe20003f06270 */
[----:B------:R-:W-:Y:S01]  /*1ee0*/  IMAD R6, R6, c[0x0][0x194], RZ ;  /* 0x0000650006067a24 */ /* 0x000fe200078e02ff */
[----:B------:R-:W-:Y:S01]  /*1ef0*/  LOP3.LUT R2, R3, 0x808, R2, 0x78, !PT ;  /* 0x0000080803027812 */ /* 0x000fe200078e7802 */
[----:B------:R-:W-:Y:S01]  /*1f00*/  IMAD.IADD R5, R0, 0x1, R5 ;  /* 0x0000000100057824 */ /* 0x000fe200078e0205 */
[----:B------:R-:W-:Y:S02]  /*1f10*/  LOP3.LUT R3, R7, R116, RZ, 0xfc, !PT ;  /* 0x0000007407037212 */ /* 0x000fe400078efcff */
[----:B------:R-:W-:-:S02]  /*1f20*/  LOP3.LUT R4, R2, 0x4, RZ, 0x3c, !PT ;  /* 0x0000000402047812 */ /* 0x000fc400078e3cff */
[----:B------:R-:W-:Y:S01]  /*1f30*/  LEA.HI R5, R8, R5, RZ, 0x1f ;  /* 0x0000000508057211 */ /* 0x000fe200078ff8ff */
[----:B------:R-:W-:Y:S01]  /*1f40*/  STS [R2], R36 ;  /* 0x0000002402007388 */ /* 0x000fe20000000800 */
[C---:B------:R-:W-:Y:S01]  /*1f50*/  ISETP.LT.AND P1, PT, R3.reuse, c[0x0][0x17c], !P0 ;  /* 0x00005f0003007a0c */ /* 0x040fe20004721270 */
[----:B------:R-:W-:Y:S01]  /*1f60*/  IMAD R3, R3, c[0x0][0x198], RZ ;  /* 0x0000660003037a24 */ /* 0x000fe200078e02ff */
[C---:B------:R-:W-:Y:S01]  /*1f70*/  LOP3.LUT R8, R5.reuse, 0x4, RZ, 0x3c, !PT ;  /* 0x0000000405087812 */ /* 0x040fe200078e3cff */
[----:B------:R0:W-:Y:S01]  /*1f80*/  STS [R2+0x200], R37 ;  /* 0x0002002502007388 */ /* 0x0001e20000000800 */
[C---:B------:R-:W-:Y:S02]  /*1f90*/  LOP3.LUT R10, R5.reuse, 0x8, RZ, 0x3c, !PT ;  /* 0x00000008050a7812 */ /* 0x040fe400078e3cff */
[----:B------:R-:W-:Y:S01]  /*1fa0*/  LOP3.LUT R11, R5, 0xc, RZ, 0x3c, !PT ;  /* 0x0000000c050b7812 */ /* 0x000fe200078e3cff */
[----:B------:R-:W-:Y:S01]  /*1fb0*/  STS [R4+0x400], R38 ;  /* 0x0004002604007388 */ /* 0x000fe20000000800 */
[----:B------:R-:W-:-:S02]  /*1fc0*/  LEA R16, P2, R6, c[0x0][0x170], 0x1 ;  /* 0x00005c0006107a11 */ /* 0x000fc400078408ff */
[C-C-:B------:R-:W-:Y:S01]  /*1fd0*/  LOP3.LUT R13, R7.reuse, 0xc, R116.reuse, 0xfe, !PT ;  /* 0x0000000c070d7812 */ /* 0x140fe200078efe74 */
[----:B------:R-:W-:Y:S01]  /*1fe0*/  STS [R4+0x600], R39 ;  /* 0x0006002704007388 */ /* 0x000fe20000000800 */
[----:B------:R-:W-:Y:S02]  /*1ff0*/  LEA.HI.X.SX32 R18, R6, c[0x0][0x174], 0x1, P2 ;  /* 0x00005d0006127a11 */ /* 0x000fe400010f0eff */
[C-C-:B0-----:R-:W-:Y:S01]  /*2000*/  LOP3.LUT R2, R7.reuse, 0x2, R116.reuse, 0xfe, !PT ;  /* 0x0000000207027812 */ /* 0x141fe200078efe74 */
[----:B------:R-:W-:Y:S01]  /*2010*/  BAR.SYNC.DEFER_BLOCKING 0x0 ;  /* 0x0000000000007b1d */ /* 0x000fe20000010000 */
[--C-:B------:R-:W-:Y:S01]  /*2020*/  LOP3.LUT R6, R7, 0x8, R116.reuse, 0xfe, !PT ;  /* 0x0000000807067812 */ /* 0x100fe200078efe74 */
[----:B------:R-:W-:Y:S01]  /*2030*/  IMAD R14, R13, c[0x0][0x198], RZ ;  /* 0x000066000d0e7a24 */ /* 0x000fe200078e02ff */
[----:B------:R-:W-:Y:S02]  /*2040*/  ISETP.LT.AND P4, PT, R2, c[0x0][0x17c], !P0 ;  /* 0x00005f0002007a0c */ /* 0x000fe40004781270 */
[----:B------:R-:W-:-:S02]  /*2050*/  LOP3.LUT R0, R7, 0xe, R116, 0xfe, !PT ;  /* 0x0000000e07007812 */ /* 0x000fc400078efe74 */
[----:B------:R-:W-:-:S03]  /*2060*/  LOP3.LUT R9, R7, 0xa, R116, 0xfe, !PT ;  /* 0x0000000a07097812 */ /* 0x000fc600078efe74 */
[----:B------:R-:W-:Y:S02]  /*2070*/  IMAD R15, R0, c[0x0][0x198], RZ ;  /* 0x00006600000f7a24 */ /* 0x000fe400078e02ff */
[----:B------:R-:W-:Y:S01]  /*2080*/  IMAD R12, R9, c[0x0][0x198], RZ ;  /* 0x00006600090c7a24 */ /* 0x000fe200078e02ff */
[----:B------:R0:W1:Y:S04]  /*2090*/  LDS R17, [R5] ;  /* 0x0000000005117984 */ /* 0x0000680000000800 */
[----:B------:R2:W3:Y:S04]  /*20a0*/  LDS R19, [R8] ;  /* 0x0000000008137984 */ /* 0x0004e80000000800 */
[----:B------:R4:W5:Y:S01]  /*20b0*/  LDS R21, [R10] ;  /* 0x000000000a157984 */ /* 0x0009620000000800 */
[----:B0-----:R-:W-:Y:S01]  /*20c0*/  IMAD R5, R2, c[0x0][0x198], RZ ;  /* 0x0000660002057a24 */ /* 0x001fe200078e02ff */
[----:B------:R-:W-:-:S02]  /*20d0*/  LEA R2, P2, R3, R16, 0x1 ;  /* 0x0000001003027211 */ /* 0x000fc400078408ff */
[----:B------:R0:W5:Y:S01]  /*20e0*/  LDS R23, [R11] ;  /* 0x000000000b177984 */ /* 0x0001620000000800 */
[--C-:B--2---:R-:W-:Y:S02]  /*20f0*/  LOP3.LUT R8, R7, 0x6, R116.reuse, 0xfe, !PT ;  /* 0x0000000607087812 */ /* 0x104fe400078efe74 */
[----:B------:R-:W-:Y:S02]  /*2100*/  LEA R4, P3, R5, R16, 0x1 ;  /* 0x0000001005047211 */ /* 0x000fe400078608ff */
[-C--:B------:R-:W-:Y:S01]  /*2110*/  LEA.HI.X.SX32 R3, R3, R18.reuse, 0x1, P2 ;  /* 0x0000001203037211 */ /* 0x080fe200010f0eff */
[----:B----4-:R-:W-:Y:S01]  /*2120*/  IMAD R10, R8, c[0x0][0x198], RZ ;  /* 0x00006600080a7a24 */ /* 0x010fe200078e02ff */
[----:B------:R-:W-:Y:S01]  /*2130*/  LEA.HI.X.SX32 R5, R5, R18, 0x1, P3 ;  /* 0x0000001205057211 */ /* 0x000fe200018f0eff */
[C---:B0-----:R-:W-:Y:S01]  /*2140*/  IMAD R11, R6.reuse, c[0x0][0x198], RZ ;  /* 0x00006600060b7a24 */ /* 0x041fe200078e02ff */
[----:B------:R-:W-:Y:S02]  /*2150*/  LOP3.LUT R7, R7, 0x4, R116, 0xfe, !PT ;  /* 0x0000000407077812 */ /* 0x000fe400078efe74 */
[----:B------:R-:W-:-:S02]  /*2160*/  ISETP.LT.AND P3, PT, R6, c[0x0][0x17c], !P0 ;  /* 0x00005f0006007a0c */ /* 0x000fc40004761270 */
[C---:B------:R-:W-:Y:S01]  /*2170*/  ISETP.LT.AND P5, PT, R7.reuse, c[0x0][0x17c], !P0 ;  /* 0x00005f0007007a0c */ /* 0x040fe200047a1270 */
[----:B------:R-:W-:-:S05]  /*2180*/  IMAD R7, R7, c[0x0][0x198], RZ ;  /* 0x0000660007077a24 */ /* 0x000fca00078e02ff */
[----:B------:R-:W-:-:S04]  /*2190*/  LEA R6, P6, R7, R16, 0x1 ;  /* 0x0000001007067211 */ /* 0x000fc800078c08ff */
[----:B------:R-:W-:Y:S01]  /*21a0*/  LEA.HI.X.SX32 R7, R7, R18, 0x1, P6 ;  /* 0x0000001207077211 */ /* 0x000fe200030f0eff */
[----:B-1----:R0:W-:Y:S04]  /*21b0*/  @P1 STG.E.U16 [R2.64], R17 ;  /* 0x0000001102001986 */ /* 0x0021e8000c101506 */
[----:B---3--:R1:W-:Y:S01]  /*21c0*/  @P4 STG.E.U16 [R4.64], R19 ;  /* 0x0000001304004986 */ /* 0x0083e2000c101506 */
[----:B------:R-:W-:Y:S02]  /*21d0*/  ISETP.LT.AND P4, PT, R8, c[0x0][0x17c], !P0 ;  /* 0x00005f0008007a0c */ /* 0x000fe40004781270 */
[-C--:B------:R-:W-:Y:S01]  /*21e0*/  LEA R8, P6, R12, R16.reuse, 0x1 ;  /* 0x000000100c087211 */ /* 0x080fe200078c08ff */
[----:B-----5:R2:W-:Y:S01]  /*21f0*/  @P5 STG.E.U16 [R6.64], R21 ;  /* 0x0000001506005986 */ /* 0x0205e2000c101506 */
[----:B0-----:R-:W-:-:S02]  /*2200*/  LEA R2, P1, R10, R16, 0x1 ;  /* 0x000000100a027211 */ /* 0x001fc400078208ff */
[----:B------:R-:W-:Y:S02]  /*2210*/  PRMT R17, R17, 0x7632, R17 ;  /* 0x0000763211117816 */ /* 0x000fe40000000011 */
[C---:B-1----:R-:W-:Y:S02]  /*2220*/  LEA R4, P2, R11.reuse, R16, 0x1 ;  /* 0x000000100b047211 */ /* 0x042fe400078408ff */
[----:B------:R-:W-:Y:S02]  /*2230*/  LEA.HI.X.SX32 R3, R10, R18, 0x1, P1 ;  /* 0x000000120a037211 */ /* 0x000fe400008f0eff */
[----:B------:R-:W-:Y:S02]  /*2240*/  LEA R10, P1, R14, R16, 0x1 ;  /* 0x000000100e0a7211 */ /* 0x000fe400078208ff */
[----:B------:R-:W-:Y:S01]  /*2250*/  LEA.HI.X.SX32 R5, R11, R18, 0x1, P2 ;  /* 0x000000120b057211 */ /* 0x000fe200010f0eff */
[----:B------:R2:W-:Y:S01]  /*2260*/  @P4 STG.E.U16 [R2.64], R23 ;  /* 0x0000001702004986 */ /* 0x0005e2000c101506 */
[----:B------:R-:W-:-:S02]  /*2270*/  ISETP.LT.AND P2, PT, R9, c[0x0][0x17c], !P0 ;  /* 0x00005f0009007a0c */ /* 0x000fc40004741270 */
[-C--:B------:R-:W-:Y:S01]  /*2280*/  LEA.HI.X.SX32 R11, R14, R18.reuse, 0x1, P1 ;  /* 0x000000120e0b7211 */ /* 0x080fe200008f0eff */
[----:B------:R2:W-:Y:S01]  /*2290*/  @P3 STG.E.U16 [R4.64], R17 ;  /* 0x0000001104003986 */ /* 0x0005e2000c101506 */
[----:B------:R-:W-:Y:S02]  /*22a0*/  ISETP.LT.AND P1, PT, R13, c[0x0][0x17c], !P0 ;  /* 0x00005f000d007a0c */ /* 0x000fe40004721270 */
[----:B------:R-:W-:Y:S02]  /*22b0*/  ISETP.LT.AND P0, PT, R0, c[0x0][0x17c], !P0 ;  /* 0x00005f0000007a0c */ /* 0x000fe40004701270 */
[----:B------:R-:W-:Y:S02]  /*22c0*/  LEA.HI.X.SX32 R9, R12, R18, 0x1, P6 ;  /* 0x000000120c097211 */ /* 0x000fe400030f0eff */
[----:B------:R-:W-:Y:S02]  /*22d0*/  PRMT R19, R19, 0x7632, R19 ;  /* 0x0000763213137816 */ /* 0x000fe40000000013 */
[----:B------:R-:W-:-:S02]  /*22e0*/  PRMT R0, R21, 0x7632, R0 ;  /* 0x0000763215007816 */ /* 0x000fc40000000000 */
[C---:B------:R-:W-:Y:S01]  /*22f0*/  LEA R12, P6, R15.reuse, R16, 0x1 ;  /* 0x000000100f0c7211 */ /* 0x040fe200078c08ff */
[----:B------:R2:W-:Y:S03]  /*2300*/  @P2 STG.E.U16 [R8.64], R19 ;  /* 0x0000001308002986 */ /* 0x0005e6000c101506 */
[----:B------:R-:W-:Y:S01]  /*2310*/  LEA.HI.X.SX32 R13, R15, R18, 0x1, P6 ;  /* 0x000000120f0d7211 */ /* 0x000fe200030f0eff */
[----:B------:R2:W-:Y:S01]  /*2320*/  @P1 STG.E.U16 [R10.64], R0 ;  /* 0x000000000a001986 */ /* 0x0005e2000c101506 */
[----:B------:R-:W-:Y:S07]  /*2330*/  @!P0 EXIT ;  /* 0x000000000000894d */ /* 0x000fee0003800000 */
[----:B--2---:R-:W-:-:S05]  /*2340*/  PRMT R6, R23, 0x7632, R6 ;  /* 0x0000763217067816 */ /* 0x004fca0000000006 */
[----:B------:R-:W-:Y:S01]  /*2350*/  STG.E.U16 [R12.64], R6 ;  /* 0x000000060c007986 */ /* 0x000fe2000c101506 */
[----:B------:R-:W-:Y:S05]  /*2360*/  EXIT ;  /* 0x000000000000794d */ /* 0x000fea0003800000 */
.L_x_2:
[----:B------:R-:W-:-:S00]  /*2370*/  BRA `(.L_x_2) ;  /* 0xfffffff000007947 */ /* 0x000fc0000383ffff */
[----:B------:R-:W-:-:S00]  /*2380*/  NOP ;  /* 0x0000000000007918 */ /* 0x000fc00000000000 */
[----:B------:R-:W-:-:S00]  /*2390*/  NOP ;  /* 0x0000000000007918 */ /* 0x000fc00000000000 */
[----:B------:R-:W-:-:S00]  /*23a0*/  NOP ;  /* 0x0000000000007918 */ /* 0x000fc00000000000 */
[----:B------:R-:W-:-:S00]  /*23b0*/  NOP ;  /* 0x0000000000007918 */ /* 0x000fc00000000000 */
[----:B------:R-:W-:-:S00]  /*23c0*/  NOP ;  /* 0x0000000000007918 */ /* 0x000fc00000000000 */
[----:B------:R-:W-:-:S00]  /*23d0*/  NOP ;  /* 0x0000000000007918 */ /* 0x000fc00000000000 */
[----:B------:R-:W-:-:S00]  /*23e0*/  NOP ;  /* 0x0000000000007918 */ /* 0x000fc00000000000 */
[----:B------:R-:W-:-:S00]  /*23f0*/  NOP ;  /* 0x0000000000007918 */ /* 0x000fc00000000000 */
.L_x_3:


//--------------------- .nv.shared.matmul_kernel  --------------------------
	.section	.nv.shared.matmul_kernel,"aw",@nobits
	.sectionflags	@""
	.align	16
